//
// Generated by NVIDIA NVVM Compiler
//
// Compiler Build ID: CL-36424714
// Cuda compilation tools, release 13.0, V13.0.88
// Based on NVVM 20.0.0
//

.version 9.0
.target sm_100
.address_size 64

	// .globl	_Z25neural_ca_1d_warp_shufflePKfS0_S0_S0_Pfiii
// _ZZ24neural_ca_2d_tensor_corePK6__halfS1_S1_S1_PS_iiiiE10tile_state has been demoted
// _ZZ24neural_ca_2d_tensor_corePK6__halfS1_S1_S1_PS_iiiiE11tile_kernel has been demoted

.visible .entry _Z25neural_ca_1d_warp_shufflePKfS0_S0_S0_Pfiii(
	.param .u64 .ptr .align 1 _Z25neural_ca_1d_warp_shufflePKfS0_S0_S0_Pfiii_param_0,
	.param .u64 .ptr .align 1 _Z25neural_ca_1d_warp_shufflePKfS0_S0_S0_Pfiii_param_1,
	.param .u64 .ptr .align 1 _Z25neural_ca_1d_warp_shufflePKfS0_S0_S0_Pfiii_param_2,
	.param .u64 .ptr .align 1 _Z25neural_ca_1d_warp_shufflePKfS0_S0_S0_Pfiii_param_3,
	.param .u64 .ptr .align 1 _Z25neural_ca_1d_warp_shufflePKfS0_S0_S0_Pfiii_param_4,
	.param .u32 _Z25neural_ca_1d_warp_shufflePKfS0_S0_S0_Pfiii_param_5,
	.param .u32 _Z25neural_ca_1d_warp_shufflePKfS0_S0_S0_Pfiii_param_6,
	.param .u32 _Z25neural_ca_1d_warp_shufflePKfS0_S0_S0_Pfiii_param_7
)
{
	.reg .pred 	%p<21>;
	.reg .b32 	%r<40>;
	.reg .b32 	%f<58>;
	.reg .b64 	%rd<20>;

	ld.param.u64 	%rd1, [_Z25neural_ca_1d_warp_shufflePKfS0_S0_S0_Pfiii_param_0];
	ld.param.u64 	%rd2, [_Z25neural_ca_1d_warp_shufflePKfS0_S0_S0_Pfiii_param_1];
	ld.param.u64 	%rd3, [_Z25neural_ca_1d_warp_shufflePKfS0_S0_S0_Pfiii_param_2];
	ld.param.u64 	%rd4, [_Z25neural_ca_1d_warp_shufflePKfS0_S0_S0_Pfiii_param_3];
	ld.param.u64 	%rd5, [_Z25neural_ca_1d_warp_shufflePKfS0_S0_S0_Pfiii_param_4];
	ld.param.u32 	%r8, [_Z25neural_ca_1d_warp_shufflePKfS0_S0_S0_Pfiii_param_5];
	ld.param.u32 	%r6, [_Z25neural_ca_1d_warp_shufflePKfS0_S0_S0_Pfiii_param_6];
	ld.param.u32 	%r7, [_Z25neural_ca_1d_warp_shufflePKfS0_S0_S0_Pfiii_param_7];
	mov.u32 	%r1, %ctaid.x;
	mov.u32 	%r2, %ctaid.y;
	mov.u32 	%r3, %tid.x;
	and.b32  	%r4, %r3, 31;
	setp.ge.s32 	%p1, %r1, %r8;
	setp.ge.s32 	%p2, %r2, %r7;
	or.pred  	%p3, %p1, %p2;
	@%p3 bra 	$L__BB0_5;
	and.b32  	%r9, %r3, 992;
	or.b32  	%r5, %r9, %r4;
	setp.ge.s32 	%p4, %r5, %r6;
	mov.f32 	%f57, 0f00000000;
	@%p4 bra 	$L__BB0_3;
	mad.lo.s32 	%r10, %r6, %r1, %r5;
	mad.lo.s32 	%r11, %r10, %r7, %r2;
	cvta.to.global.u64 	%rd6, %rd1;
	mul.wide.u32 	%rd7, %r11, 4;
	add.s64 	%rd8, %rd6, %rd7;
	ld.global.nc.f32 	%f57, [%rd8];
$L__BB0_3:
	setp.ge.s32 	%p5, %r5, %r6;
	mov.b32 	%r12, %f57;
	setp.eq.s32 	%p6, %r4, 31;
	mad.lo.s32 	%r13, %r7, %r2, %r2;
	mul.lo.s32 	%r14, %r13, 3;
	shfl.sync.up.b32	%r15|%p7, %r12, 1, 0, -1;
	mov.b32 	%f5, %r15;
	setp.eq.s32 	%p8, %r4, 0;
	selp.f32 	%f6, 0f00000000, %f5, %p8;
	cvta.to.global.u64 	%rd9, %rd2;
	mul.wide.u32 	%rd10, %r14, 4;
	add.s64 	%rd11, %rd9, %rd10;
	ld.global.nc.f32 	%f7, [%rd11];
	fma.rn.f32 	%f8, %f6, %f7, 0f00000000;
	ld.global.nc.f32 	%f9, [%rd11+4];
	fma.rn.f32 	%f10, %f57, %f9, %f8;
	shfl.sync.down.b32	%r16|%p9, %r12, 1, 31, -1;
	mov.b32 	%f11, %r16;
	selp.f32 	%f12, 0f00000000, %f11, %p6;
	ld.global.nc.f32 	%f13, [%rd11+8];
	fma.rn.f32 	%f14, %f12, %f13, %f10;
	cvta.to.global.u64 	%rd12, %rd3;
	mul.wide.u32 	%rd13, %r2, 4;
	add.s64 	%rd14, %rd12, %rd13;
	ld.global.nc.f32 	%f15, [%rd14];
	cvta.to.global.u64 	%rd15, %rd4;
	add.s64 	%rd16, %rd15, %rd13;
	ld.global.nc.f32 	%f16, [%rd16];
	sub.f32 	%f17, %f14, %f15;
	add.f32 	%f18, %f16, 0f33D6BF95;
	div.rn.f32 	%f19, %f17, %f18;
	neg.f32 	%f20, %f19;
	mul.f32 	%f21, %f19, %f20;
	fma.rn.f32 	%f22, %f21, 0f3BBB989D, 0f3F000000;
	cvt.sat.f32.f32 	%f23, %f22;
	mov.f32 	%f24, 0f4B400001;
	mov.f32 	%f25, 0f437C0000;
	fma.rm.f32 	%f26, %f23, %f25, %f24;
	add.f32 	%f27, %f26, 0fCB40007F;
	neg.f32 	%f28, %f27;
	fma.rn.f32 	%f29, %f21, 0f3FB8AA3B, %f28;
	fma.rn.f32 	%f30, %f21, 0f32A57060, %f29;
	mov.b32 	%r17, %f26;
	shl.b32 	%r18, %r17, 23;
	mov.b32 	%f31, %r18;
	ex2.approx.ftz.f32 	%f32, %f30;
	mul.f32 	%f33, %f32, %f31;
	fma.rn.f32 	%f34, %f33, 0f40000000, 0fBF800000;
	add.f32 	%f35, %f57, %f34;
	shfl.sync.down.b32	%r19|%p10, %r12, 16, 31, -1;
	mov.b32 	%f36, %r19;
	shfl.sync.down.b32	%r20|%p11, %r19, 8, 31, -1;
	mov.b32 	%f37, %r20;
	add.f32 	%f38, %f36, %f37;
	mov.b32 	%r21, %f38;
	shfl.sync.down.b32	%r22|%p12, %r21, 4, 31, -1;
	mov.b32 	%f39, %r22;
	add.f32 	%f40, %f38, %f39;
	mov.b32 	%r23, %f40;
	shfl.sync.down.b32	%r24|%p13, %r23, 2, 31, -1;
	mov.b32 	%f41, %r24;
	add.f32 	%f42, %f40, %f41;
	mov.b32 	%r25, %f42;
	shfl.sync.down.b32	%r26|%p14, %r25, 1, 31, -1;
	mov.b32 	%f43, %r26;
	add.f32 	%f44, %f42, %f43;
	mov.b32 	%r27, %f35;
	shfl.sync.down.b32	%r28|%p15, %r27, 16, 31, -1;
	mov.b32 	%f45, %r28;
	shfl.sync.down.b32	%r29|%p16, %r28, 8, 31, -1;
	mov.b32 	%f46, %r29;
	add.f32 	%f47, %f45, %f46;
	mov.b32 	%r30, %f47;
	shfl.sync.down.b32	%r31|%p17, %r30, 4, 31, -1;
	mov.b32 	%f48, %r31;
	add.f32 	%f49, %f47, %f48;
	mov.b32 	%r32, %f49;
	shfl.sync.down.b32	%r33|%p18, %r32, 2, 31, -1;
	mov.b32 	%f50, %r33;
	add.f32 	%f51, %f49, %f50;
	mov.b32 	%r34, %f51;
	shfl.sync.down.b32	%r35|%p19, %r34, 1, 31, -1;
	mov.b32 	%f52, %r35;
	add.f32 	%f53, %f51, %f52;
	add.f32 	%f54, %f53, 0f33D6BF95;
	div.rn.f32 	%f55, %f44, %f54;
	mov.b32 	%r36, %f55;
	shfl.sync.idx.b32	%r37|%p20, %r36, 0, 31, -1;
	mov.b32 	%f56, %r37;
	mul.f32 	%f3, %f35, %f56;
	@%p5 bra 	$L__BB0_5;
	mad.lo.s32 	%r38, %r6, %r1, %r5;
	mad.lo.s32 	%r39, %r38, %r7, %r2;
	cvta.to.global.u64 	%rd17, %rd5;
	mul.wide.u32 	%rd18, %r39, 4;
	add.s64 	%rd19, %rd17, %rd18;
	st.global.f32 	[%rd19], %f3;
$L__BB0_5:
	ret;

}
	// .globl	_Z24neural_ca_2d_tensor_corePK6__halfS1_S1_S1_PS_iiii
.visible .entry _Z24neural_ca_2d_tensor_corePK6__halfS1_S1_S1_PS_iiii(
	.param .u64 .ptr .align 1 _Z24neural_ca_2d_tensor_corePK6__halfS1_S1_S1_PS_iiii_param_0,
	.param .u64 .ptr .align 1 _Z24neural_ca_2d_tensor_corePK6__halfS1_S1_S1_PS_iiii_param_1,
	.param .u64 .ptr .align 1 _Z24neural_ca_2d_tensor_corePK6__halfS1_S1_S1_PS_iiii_param_2,
	.param .u64 .ptr .align 1 _Z24neural_ca_2d_tensor_corePK6__halfS1_S1_S1_PS_iiii_param_3,
	.param .u64 .ptr .align 1 _Z24neural_ca_2d_tensor_corePK6__halfS1_S1_S1_PS_iiii_param_4,
	.param .u32 _Z24neural_ca_2d_tensor_corePK6__halfS1_S1_S1_PS_iiii_param_5,
	.param .u32 _Z24neural_ca_2d_tensor_corePK6__halfS1_S1_S1_PS_iiii_param_6,
	.param .u32 _Z24neural_ca_2d_tensor_corePK6__halfS1_S1_S1_PS_iiii_param_7,
	.param .u32 _Z24neural_ca_2d_tensor_corePK6__halfS1_S1_S1_PS_iiii_param_8
)
{
	.reg .pred 	%p<9>;
	.reg .b16 	%rs<24>;
	.reg .b32 	%r<80>;
	.reg .b32 	%f<144>;
	.reg .b64 	%rd<16>;
	// demoted variable
	.shared .align 2 .b8 _ZZ24neural_ca_2d_tensor_corePK6__halfS1_S1_S1_PS_iiiiE10tile_state[512];
	// demoted variable
	.shared .align 2 .b8 _ZZ24neural_ca_2d_tensor_corePK6__halfS1_S1_S1_PS_iiiiE11tile_kernel[512];
	ld.param.u64 	%rd1, [_Z24neural_ca_2d_tensor_corePK6__halfS1_S1_S1_PS_iiii_param_0];
	ld.param.u64 	%rd2, [_Z24neural_ca_2d_tensor_corePK6__halfS1_S1_S1_PS_iiii_param_2];
	ld.param.u64 	%rd3, [_Z24neural_ca_2d_tensor_corePK6__halfS1_S1_S1_PS_iiii_param_3];
	ld.param.u64 	%rd4, [_Z24neural_ca_2d_tensor_corePK6__halfS1_S1_S1_PS_iiii_param_4];
	ld.param.u32 	%r9, [_Z24neural_ca_2d_tensor_corePK6__halfS1_S1_S1_PS_iiii_param_5];
	ld.param.u32 	%r6, [_Z24neural_ca_2d_tensor_corePK6__halfS1_S1_S1_PS_iiii_param_6];
	ld.param.u32 	%r7, [_Z24neural_ca_2d_tensor_corePK6__halfS1_S1_S1_PS_iiii_param_7];
	ld.param.u32 	%r8, [_Z24neural_ca_2d_tensor_corePK6__halfS1_S1_S1_PS_iiii_param_8];
	mov.u32 	%r1, %ctaid.x;
	mov.u32 	%r2, %ctaid.y;
	setp.ge.s32 	%p2, %r1, %r9;
	setp.ge.s32 	%p3, %r2, %r8;
	or.pred  	%p4, %p2, %p3;
	@%p4 bra 	$L__BB1_6;
	mov.u32 	%r10, %ctaid.z;
	shr.s32 	%r11, %r7, 31;
	shr.u32 	%r12, %r11, 28;
	add.s32 	%r13, %r7, %r12;
	shr.s32 	%r14, %r13, 4;
	mov.f32 	%f1, 0f00000000;
	// begin inline asm
	{  cvt.rn.f16.f32 %rs2, %f1;}

	// end inline asm
	mov.u32 	%r15, %tid.x;
	shr.u32 	%r16, %r15, 4;
	and.b32  	%r17, %r16, 1;
	and.b32  	%r18, %r15, 15;
	div.u32 	%r19, %r10, %r14;
	shl.b32 	%r20, %r19, 4;
	or.b32  	%r3, %r20, %r17;
	mul.lo.s32 	%r21, %r19, %r14;
	sub.s32 	%r22, %r10, %r21;
	shl.b32 	%r23, %r22, 4;
	or.b32  	%r24, %r23, %r18;
	setp.lt.s32 	%p5, %r3, %r6;
	setp.lt.s32 	%p6, %r24, %r7;
	and.pred  	%p1, %p5, %p6;
	shl.b32 	%r25, %r15, 1;
	and.b32  	%r26, %r25, 32;
	mov.u32 	%r27, _ZZ24neural_ca_2d_tensor_corePK6__halfS1_S1_S1_PS_iiiiE10tile_state;
	add.s32 	%r28, %r27, %r26;
	and.b32  	%r29, %r25, 30;
	add.s32 	%r5, %r28, %r29;
	not.pred 	%p7, %p1;
	@%p7 bra 	$L__BB1_3;
	mad.lo.s32 	%r30, %r6, %r1, %r3;
	mad.lo.s32 	%r31, %r30, %r7, %r24;
	mad.lo.s32 	%r32, %r31, %r8, %r2;
	cvta.to.global.u64 	%rd5, %rd1;
	mul.wide.u32 	%rd6, %r32, 2;
	add.s64 	%rd7, %rd5, %rd6;
	ld.global.nc.u16 	%rs3, [%rd7];
	st.shared.u16 	[%r5], %rs3;
	bra.uni 	$L__BB1_4;
$L__BB1_3:
	st.shared.u16 	[%r5], %rs2;
$L__BB1_4:
	mov.b32 	%r33, {%rs2, %rs2};
	bar.warp.sync 	-1;
	mov.u32 	%r34, _ZZ24neural_ca_2d_tensor_corePK6__halfS1_S1_S1_PS_iiiiE10tile_state;
	mov.b32 	%r35, 16;
	wmma.load.a.sync.aligned.row.m16n16k16.shared.f16 	{%r36, %r37, %r38, %r39, %r40, %r41, %r42, %r43}, [%r34], %r35;
	mov.u32 	%r44, _ZZ24neural_ca_2d_tensor_corePK6__halfS1_S1_S1_PS_iiiiE11tile_kernel;
	wmma.load.b.sync.aligned.col.m16n16k16.shared.f16 	{%r45, %r46, %r47, %r48, %r49, %r50, %r51, %r52}, [%r44], %r35;
	wmma.mma.sync.aligned.row.col.m16n16k16.f16.f16 {%r53, %r54, %r55, %r56}, {%r36, %r37, %r38, %r39, %r40, %r41, %r42, %r43}, {%r45, %r46, %r47, %r48, %r49, %r50, %r51, %r52}, {%r33, %r33, %r33, %r33};
	cvta.to.global.u64 	%rd8, %rd2;
	mul.wide.u32 	%rd9, %r2, 2;
	add.s64 	%rd10, %rd8, %rd9;
	ld.global.nc.u16 	%rs4, [%rd10];
	cvta.to.global.u64 	%rd11, %rd3;
	add.s64 	%rd12, %rd11, %rd9;
	ld.global.nc.u16 	%rs5, [%rd12];
	// begin inline asm
	{  cvt.f32.f16 %f2, %rs4;}

	// end inline asm
	// begin inline asm
	{  cvt.f32.f16 %f3, %rs5;}

	// end inline asm
	ld.shared.u16 	%rs6, [%r5];
	// begin inline asm
	{  cvt.f32.f16 %f4, %rs6;}

	// end inline asm
	add.f32 	%f21, %f3, 0f33D6BF95;
	mov.b32 	{%rs7, %rs9}, %r53;
	// begin inline asm
	{  cvt.f32.f16 %f5, %rs7;}

	// end inline asm
	sub.f32 	%f22, %f5, %f2;
	div.rn.f32 	%f23, %f22, %f21;
	neg.f32 	%f24, %f23;
	mul.f32 	%f25, %f23, %f24;
	fma.rn.f32 	%f26, %f25, 0f3BBB989D, 0f3F000000;
	cvt.sat.f32.f32 	%f27, %f26;
	mov.f32 	%f28, 0f4B400001;
	mov.f32 	%f29, 0f437C0000;
	fma.rm.f32 	%f30, %f27, %f29, %f28;
	add.f32 	%f31, %f30, 0fCB40007F;
	neg.f32 	%f32, %f31;
	fma.rn.f32 	%f33, %f25, 0f3FB8AA3B, %f32;
	fma.rn.f32 	%f34, %f25, 0f32A57060, %f33;
	mov.b32 	%r57, %f30;
	shl.b32 	%r58, %r57, 23;
	mov.b32 	%f35, %r58;
	ex2.approx.ftz.f32 	%f36, %f34;
	mul.f32 	%f37, %f36, %f35;
	fma.rn.f32 	%f38, %f37, 0f40000000, 0fBF800000;
	add.f32 	%f6, %f4, %f38;
	// begin inline asm
	{  cvt.rn.f16.f32 %rs8, %f6;}

	// end inline asm
	// begin inline asm
	{  cvt.f32.f16 %f7, %rs9;}

	// end inline asm
	sub.f32 	%f39, %f7, %f2;
	div.rn.f32 	%f40, %f39, %f21;
	neg.f32 	%f41, %f40;
	mul.f32 	%f42, %f40, %f41;
	fma.rn.f32 	%f43, %f42, 0f3BBB989D, 0f3F000000;
	cvt.sat.f32.f32 	%f44, %f43;
	fma.rm.f32 	%f45, %f44, %f29, %f28;
	add.f32 	%f46, %f45, 0fCB40007F;
	neg.f32 	%f47, %f46;
	fma.rn.f32 	%f48, %f42, 0f3FB8AA3B, %f47;
	fma.rn.f32 	%f49, %f42, 0f32A57060, %f48;
	mov.b32 	%r59, %f45;
	shl.b32 	%r60, %r59, 23;
	mov.b32 	%f50, %r60;
	ex2.approx.ftz.f32 	%f51, %f49;
	mul.f32 	%f52, %f51, %f50;
	fma.rn.f32 	%f53, %f52, 0f40000000, 0fBF800000;
	add.f32 	%f8, %f4, %f53;
	// begin inline asm
	{  cvt.rn.f16.f32 %rs10, %f8;}

	// end inline asm
	mov.b32 	%r61, {%rs8, %rs10};
	mov.b32 	{%rs11, %rs13}, %r54;
	// begin inline asm
	{  cvt.f32.f16 %f9, %rs11;}

	// end inline asm
	sub.f32 	%f54, %f9, %f2;
	div.rn.f32 	%f55, %f54, %f21;
	neg.f32 	%f56, %f55;
	mul.f32 	%f57, %f55, %f56;
	fma.rn.f32 	%f58, %f57, 0f3BBB989D, 0f3F000000;
	cvt.sat.f32.f32 	%f59, %f58;
	fma.rm.f32 	%f60, %f59, %f29, %f28;
	add.f32 	%f61, %f60, 0fCB40007F;
	neg.f32 	%f62, %f61;
	fma.rn.f32 	%f63, %f57, 0f3FB8AA3B, %f62;
	fma.rn.f32 	%f64, %f57, 0f32A57060, %f63;
	mov.b32 	%r62, %f60;
	shl.b32 	%r63, %r62, 23;
	mov.b32 	%f65, %r63;
	ex2.approx.ftz.f32 	%f66, %f64;
	mul.f32 	%f67, %f66, %f65;
	fma.rn.f32 	%f68, %f67, 0f40000000, 0fBF800000;
	add.f32 	%f10, %f4, %f68;
	// begin inline asm
	{  cvt.rn.f16.f32 %rs12, %f10;}

	// end inline asm
	// begin inline asm
	{  cvt.f32.f16 %f11, %rs13;}

	// end inline asm
	sub.f32 	%f69, %f11, %f2;
	div.rn.f32 	%f70, %f69, %f21;
	neg.f32 	%f71, %f70;
	mul.f32 	%f72, %f70, %f71;
	fma.rn.f32 	%f73, %f72, 0f3BBB989D, 0f3F000000;
	cvt.sat.f32.f32 	%f74, %f73;
	fma.rm.f32 	%f75, %f74, %f29, %f28;
	add.f32 	%f76, %f75, 0fCB40007F;
	neg.f32 	%f77, %f76;
	fma.rn.f32 	%f78, %f72, 0f3FB8AA3B, %f77;
	fma.rn.f32 	%f79, %f72, 0f32A57060, %f78;
	mov.b32 	%r64, %f75;
	shl.b32 	%r65, %r64, 23;
	mov.b32 	%f80, %r65;
	ex2.approx.ftz.f32 	%f81, %f79;
	mul.f32 	%f82, %f81, %f80;
	fma.rn.f32 	%f83, %f82, 0f40000000, 0fBF800000;
	add.f32 	%f12, %f4, %f83;
	// begin inline asm
	{  cvt.rn.f16.f32 %rs14, %f12;}

	// end inline asm
	mov.b32 	%r66, {%rs12, %rs14};
	mov.b32 	{%rs15, %rs17}, %r55;
	// begin inline asm
	{  cvt.f32.f16 %f13, %rs15;}

	// end inline asm
	sub.f32 	%f84, %f13, %f2;
	div.rn.f32 	%f85, %f84, %f21;
	neg.f32 	%f86, %f85;
	mul.f32 	%f87, %f85, %f86;
	fma.rn.f32 	%f88, %f87, 0f3BBB989D, 0f3F000000;
	cvt.sat.f32.f32 	%f89, %f88;
	fma.rm.f32 	%f90, %f89, %f29, %f28;
	add.f32 	%f91, %f90, 0fCB40007F;
	neg.f32 	%f92, %f91;
	fma.rn.f32 	%f93, %f87, 0f3FB8AA3B, %f92;
	fma.rn.f32 	%f94, %f87, 0f32A57060, %f93;
	mov.b32 	%r67, %f90;
	shl.b32 	%r68, %r67, 23;
	mov.b32 	%f95, %r68;
	ex2.approx.ftz.f32 	%f96, %f94;
	mul.f32 	%f97, %f96, %f95;
	fma.rn.f32 	%f98, %f97, 0f40000000, 0fBF800000;
	add.f32 	%f14, %f4, %f98;
	// begin inline asm
	{  cvt.rn.f16.f32 %rs16, %f14;}

	// end inline asm
	// begin inline asm
	{  cvt.f32.f16 %f15, %rs17;}

	// end inline asm
	sub.f32 	%f99, %f15, %f2;
	div.rn.f32 	%f100, %f99, %f21;
	neg.f32 	%f101, %f100;
	mul.f32 	%f102, %f100, %f101;
	fma.rn.f32 	%f103, %f102, 0f3BBB989D, 0f3F000000;
	cvt.sat.f32.f32 	%f104, %f103;
	fma.rm.f32 	%f105, %f104, %f29, %f28;
	add.f32 	%f106, %f105, 0fCB40007F;
	neg.f32 	%f107, %f106;
	fma.rn.f32 	%f108, %f102, 0f3FB8AA3B, %f107;
	fma.rn.f32 	%f109, %f102, 0f32A57060, %f108;
	mov.b32 	%r69, %f105;
	shl.b32 	%r70, %r69, 23;
	mov.b32 	%f110, %r70;
	ex2.approx.ftz.f32 	%f111, %f109;
	mul.f32 	%f112, %f111, %f110;
	fma.rn.f32 	%f113, %f112, 0f40000000, 0fBF800000;
	add.f32 	%f16, %f4, %f113;
	// begin inline asm
	{  cvt.rn.f16.f32 %rs18, %f16;}

	// end inline asm
	mov.b32 	%r71, {%rs16, %rs18};
	mov.b32 	{%rs19, %rs21}, %r56;
	// begin inline asm
	{  cvt.f32.f16 %f17, %rs19;}

	// end inline asm
	sub.f32 	%f114, %f17, %f2;
	div.rn.f32 	%f115, %f114, %f21;
	neg.f32 	%f116, %f115;
	mul.f32 	%f117, %f115, %f116;
	fma.rn.f32 	%f118, %f117, 0f3BBB989D, 0f3F000000;
	cvt.sat.f32.f32 	%f119, %f118;
	fma.rm.f32 	%f120, %f119, %f29, %f28;
	add.f32 	%f121, %f120, 0fCB40007F;
	neg.f32 	%f122, %f121;
	fma.rn.f32 	%f123, %f117, 0f3FB8AA3B, %f122;
	fma.rn.f32 	%f124, %f117, 0f32A57060, %f123;
	mov.b32 	%r72, %f120;
	shl.b32 	%r73, %r72, 23;
	mov.b32 	%f125, %r73;
	ex2.approx.ftz.f32 	%f126, %f124;
	mul.f32 	%f127, %f126, %f125;
	fma.rn.f32 	%f128, %f127, 0f40000000, 0fBF800000;
	add.f32 	%f18, %f4, %f128;
	// begin inline asm
	{  cvt.rn.f16.f32 %rs20, %f18;}

	// end inline asm
	// begin inline asm
	{  cvt.f32.f16 %f19, %rs21;}

	// end inline asm
	sub.f32 	%f129, %f19, %f2;
	div.rn.f32 	%f130, %f129, %f21;
	neg.f32 	%f131, %f130;
	mul.f32 	%f132, %f130, %f131;
	fma.rn.f32 	%f133, %f132, 0f3BBB989D, 0f3F000000;
	cvt.sat.f32.f32 	%f134, %f133;
	fma.rm.f32 	%f135, %f134, %f29, %f28;
	add.f32 	%f136, %f135, 0fCB40007F;
	neg.f32 	%f137, %f136;
	fma.rn.f32 	%f138, %f132, 0f3FB8AA3B, %f137;
	fma.rn.f32 	%f139, %f132, 0f32A57060, %f138;
	mov.b32 	%r74, %f135;
	shl.b32 	%r75, %r74, 23;
	mov.b32 	%f140, %r75;
	ex2.approx.ftz.f32 	%f141, %f139;
	mul.f32 	%f142, %f141, %f140;
	fma.rn.f32 	%f143, %f142, 0f40000000, 0fBF800000;
	add.f32 	%f20, %f4, %f143;
	// begin inline asm
	{  cvt.rn.f16.f32 %rs22, %f20;}

	// end inline asm
	mov.b32 	%r76, {%rs20, %rs22};
	wmma.store.d.sync.aligned.row.m16n16k16.shared.f16 	[%r34], {%r61, %r66, %r71, %r76}, %r35;
	bar.warp.sync 	-1;
	@%p7 bra 	$L__BB1_6;
	mad.lo.s32 	%r77, %r6, %r1, %r3;
	mad.lo.s32 	%r78, %r77, %r7, %r24;
	mad.lo.s32 	%r79, %r78, %r8, %r2;
	cvta.to.global.u64 	%rd13, %rd4;
	mul.wide.u32 	%rd14, %r79, 2;
	add.s64 	%rd15, %rd13, %rd14;
	ld.shared.u16 	%rs23, [%r5];
	st.global.u16 	[%rd15], %rs23;
$L__BB1_6:
	ret;

}
	// .globl	_Z24mass_conservation_kernelPKfPfiii
.visible .entry _Z24mass_conservation_kernelPKfPfiii(
	.param .u64 .ptr .align 1 _Z24mass_conservation_kernelPKfPfiii_param_0,
	.param .u64 .ptr .align 1 _Z24mass_conservation_kernelPKfPfiii_param_1,
	.param .u32 _Z24mass_conservation_kernelPKfPfiii_param_2,
	.param .u32 _Z24mass_conservation_kernelPKfPfiii_param_3,
	.param .u32 _Z24mass_conservation_kernelPKfPfiii_param_4
)
{
	.reg .pred 	%p<39>;
	.reg .b32 	%r<360>;
	.reg .b32 	%f<195>;
	.reg .b64 	%rd<134>;

	ld.param.u64 	%rd4, [_Z24mass_conservation_kernelPKfPfiii_param_1];
	ld.param.u32 	%r177, [_Z24mass_conservation_kernelPKfPfiii_param_2];
	ld.param.u32 	%r175, [_Z24mass_conservation_kernelPKfPfiii_param_3];
	ld.param.u32 	%r176, [_Z24mass_conservation_kernelPKfPfiii_param_4];
	cvta.to.global.u64 	%rd1, %rd4;
	mov.u32 	%r1, %ctaid.x;
	mov.u32 	%r2, %ctaid.y;
	setp.ge.s32 	%p1, %r1, %r177;
	setp.ge.s32 	%p2, %r2, %r176;
	or.pred  	%p3, %p1, %p2;
	@%p3 bra 	$L__BB2_36;
	mov.u32 	%r179, %tid.x;
	and.b32  	%r359, %r179, 31;
	setp.ge.s32 	%p4, %r359, %r175;
	mov.b32 	%r327, 0;
	@%p4 bra 	$L__BB2_15;
	mul.lo.s32 	%r4, %r175, %r1;
	not.b32 	%r180, %r359;
	add.s32 	%r181, %r175, %r180;
	shr.u32 	%r182, %r181, 5;
	add.s32 	%r5, %r182, 1;
	setp.lt.u32 	%p5, %r181, 480;
	mov.f32 	%f185, 0f00000000;
	mov.u32 	%r322, %r359;
	@%p5 bra 	$L__BB2_5;
	add.s32 	%r183, %r4, %r359;
	add.s32 	%r184, %r183, 32;
	mad.lo.s32 	%r320, %r176, %r184, %r2;
	add.s32 	%r185, %r183, 64;
	mad.lo.s32 	%r319, %r176, %r185, %r2;
	add.s32 	%r186, %r183, 96;
	mad.lo.s32 	%r318, %r176, %r186, %r2;
	add.s32 	%r187, %r183, 128;
	mad.lo.s32 	%r317, %r176, %r187, %r2;
	add.s32 	%r188, %r183, 160;
	mad.lo.s32 	%r316, %r176, %r188, %r2;
	add.s32 	%r189, %r183, 192;
	mad.lo.s32 	%r315, %r176, %r189, %r2;
	add.s32 	%r190, %r183, 224;
	mad.lo.s32 	%r314, %r176, %r190, %r2;
	add.s32 	%r191, %r183, 256;
	mad.lo.s32 	%r313, %r176, %r191, %r2;
	add.s32 	%r192, %r183, 288;
	mad.lo.s32 	%r312, %r176, %r192, %r2;
	add.s32 	%r193, %r183, 320;
	mad.lo.s32 	%r311, %r176, %r193, %r2;
	add.s32 	%r194, %r183, 352;
	mad.lo.s32 	%r310, %r176, %r194, %r2;
	add.s32 	%r195, %r183, 384;
	mad.lo.s32 	%r309, %r176, %r195, %r2;
	add.s32 	%r196, %r183, 416;
	mad.lo.s32 	%r308, %r176, %r196, %r2;
	add.s32 	%r197, %r183, 448;
	mad.lo.s32 	%r307, %r176, %r197, %r2;
	add.s32 	%r198, %r183, 480;
	mad.lo.s32 	%r306, %r176, %r198, %r2;
	mad.lo.s32 	%r305, %r176, %r183, %r2;
	and.b32  	%r199, %r5, 268435440;
	neg.s32 	%r304, %r199;
	mov.f32 	%f185, 0f00000000;
	mov.u32 	%r322, %r359;
$L__BB2_4:
	.pragma "nounroll";
	ld.param.u64 	%rd132, [_Z24mass_conservation_kernelPKfPfiii_param_0];
	cvta.to.global.u64 	%rd5, %rd132;
	mul.wide.s32 	%rd6, %r305, 4;
	add.s64 	%rd7, %rd5, %rd6;
	ld.global.nc.f32 	%f31, [%rd7];
	add.f32 	%f32, %f185, %f31;
	mul.wide.s32 	%rd8, %r320, 4;
	add.s64 	%rd9, %rd5, %rd8;
	ld.global.nc.f32 	%f33, [%rd9];
	add.f32 	%f34, %f32, %f33;
	mul.wide.s32 	%rd10, %r319, 4;
	add.s64 	%rd11, %rd5, %rd10;
	ld.global.nc.f32 	%f35, [%rd11];
	add.f32 	%f36, %f34, %f35;
	mul.wide.s32 	%rd12, %r318, 4;
	add.s64 	%rd13, %rd5, %rd12;
	ld.global.nc.f32 	%f37, [%rd13];
	add.f32 	%f38, %f36, %f37;
	mul.wide.s32 	%rd14, %r317, 4;
	add.s64 	%rd15, %rd5, %rd14;
	ld.global.nc.f32 	%f39, [%rd15];
	add.f32 	%f40, %f38, %f39;
	mul.wide.s32 	%rd16, %r316, 4;
	add.s64 	%rd17, %rd5, %rd16;
	ld.global.nc.f32 	%f41, [%rd17];
	add.f32 	%f42, %f40, %f41;
	mul.wide.s32 	%rd18, %r315, 4;
	add.s64 	%rd19, %rd5, %rd18;
	ld.global.nc.f32 	%f43, [%rd19];
	add.f32 	%f44, %f42, %f43;
	mul.wide.s32 	%rd20, %r314, 4;
	add.s64 	%rd21, %rd5, %rd20;
	ld.global.nc.f32 	%f45, [%rd21];
	add.f32 	%f46, %f44, %f45;
	mul.wide.s32 	%rd22, %r313, 4;
	add.s64 	%rd23, %rd5, %rd22;
	ld.global.nc.f32 	%f47, [%rd23];
	add.f32 	%f48, %f46, %f47;
	mul.wide.s32 	%rd24, %r312, 4;
	add.s64 	%rd25, %rd5, %rd24;
	ld.global.nc.f32 	%f49, [%rd25];
	add.f32 	%f50, %f48, %f49;
	mul.wide.s32 	%rd26, %r311, 4;
	add.s64 	%rd27, %rd5, %rd26;
	ld.global.nc.f32 	%f51, [%rd27];
	add.f32 	%f52, %f50, %f51;
	mul.wide.s32 	%rd28, %r310, 4;
	add.s64 	%rd29, %rd5, %rd28;
	ld.global.nc.f32 	%f53, [%rd29];
	add.f32 	%f54, %f52, %f53;
	mul.wide.s32 	%rd30, %r309, 4;
	add.s64 	%rd31, %rd5, %rd30;
	ld.global.nc.f32 	%f55, [%rd31];
	add.f32 	%f56, %f54, %f55;
	mul.wide.s32 	%rd32, %r308, 4;
	add.s64 	%rd33, %rd5, %rd32;
	ld.global.nc.f32 	%f57, [%rd33];
	add.f32 	%f58, %f56, %f57;
	mul.wide.s32 	%rd34, %r307, 4;
	add.s64 	%rd35, %rd5, %rd34;
	ld.global.nc.f32 	%f59, [%rd35];
	add.f32 	%f60, %f58, %f59;
	mul.wide.s32 	%rd36, %r306, 4;
	add.s64 	%rd37, %rd5, %rd36;
	ld.global.nc.f32 	%f61, [%rd37];
	add.f32 	%f185, %f60, %f61;
	add.s32 	%r322, %r322, 512;
	shl.b32 	%r200, %r176, 9;
	add.s32 	%r320, %r320, %r200;
	add.s32 	%r319, %r319, %r200;
	add.s32 	%r318, %r318, %r200;
	add.s32 	%r317, %r317, %r200;
	add.s32 	%r316, %r316, %r200;
	add.s32 	%r315, %r315, %r200;
	add.s32 	%r314, %r314, %r200;
	add.s32 	%r313, %r313, %r200;
	add.s32 	%r312, %r312, %r200;
	add.s32 	%r311, %r311, %r200;
	add.s32 	%r310, %r310, %r200;
	add.s32 	%r309, %r309, %r200;
	add.s32 	%r308, %r308, %r200;
	add.s32 	%r307, %r307, %r200;
	add.s32 	%r306, %r306, %r200;
	add.s32 	%r305, %r305, %r200;
	add.s32 	%r304, %r304, 16;
	setp.ne.s32 	%p6, %r304, 0;
	@%p6 bra 	$L__BB2_4;
$L__BB2_5:
	and.b32  	%r60, %r5, 15;
	setp.eq.s32 	%p7, %r60, 0;
	@%p7 bra 	$L__BB2_14;
	ld.param.u64 	%rd133, [_Z24mass_conservation_kernelPKfPfiii_param_0];
	cvta.to.global.u64 	%rd2, %rd133;
	and.b32  	%r61, %r5, 7;
	setp.lt.u32 	%p8, %r60, 8;
	@%p8 bra 	$L__BB2_8;
	add.s32 	%r201, %r322, %r4;
	mad.lo.s32 	%r202, %r201, %r176, %r2;
	mul.wide.s32 	%rd38, %r202, 4;
	add.s64 	%rd39, %rd2, %rd38;
	ld.global.nc.f32 	%f63, [%rd39];
	add.f32 	%f64, %f185, %f63;
	add.s32 	%r203, %r201, 32;
	mad.lo.s32 	%r204, %r203, %r176, %r2;
	mul.wide.s32 	%rd40, %r204, 4;
	add.s64 	%rd41, %rd2, %rd40;
	ld.global.nc.f32 	%f65, [%rd41];
	add.f32 	%f66, %f64, %f65;
	add.s32 	%r205, %r201, 64;
	mad.lo.s32 	%r206, %r205, %r176, %r2;
	mul.wide.s32 	%rd42, %r206, 4;
	add.s64 	%rd43, %rd2, %rd42;
	ld.global.nc.f32 	%f67, [%rd43];
	add.f32 	%f68, %f66, %f67;
	add.s32 	%r207, %r201, 96;
	mad.lo.s32 	%r208, %r207, %r176, %r2;
	mul.wide.s32 	%rd44, %r208, 4;
	add.s64 	%rd45, %rd2, %rd44;
	ld.global.nc.f32 	%f69, [%rd45];
	add.f32 	%f70, %f68, %f69;
	add.s32 	%r209, %r201, 128;
	mad.lo.s32 	%r210, %r209, %r176, %r2;
	mul.wide.s32 	%rd46, %r210, 4;
	add.s64 	%rd47, %rd2, %rd46;
	ld.global.nc.f32 	%f71, [%rd47];
	add.f32 	%f72, %f70, %f71;
	add.s32 	%r211, %r201, 160;
	mad.lo.s32 	%r212, %r211, %r176, %r2;
	mul.wide.s32 	%rd48, %r212, 4;
	add.s64 	%rd49, %rd2, %rd48;
	ld.global.nc.f32 	%f73, [%rd49];
	add.f32 	%f74, %f72, %f73;
	add.s32 	%r213, %r201, 192;
	mad.lo.s32 	%r214, %r213, %r176, %r2;
	mul.wide.s32 	%rd50, %r214, 4;
	add.s64 	%rd51, %rd2, %rd50;
	ld.global.nc.f32 	%f75, [%rd51];
	add.f32 	%f76, %f74, %f75;
	add.s32 	%r215, %r201, 224;
	mad.lo.s32 	%r216, %r215, %r176, %r2;
	mul.wide.s32 	%rd52, %r216, 4;
	add.s64 	%rd53, %rd2, %rd52;
	ld.global.nc.f32 	%f77, [%rd53];
	add.f32 	%f185, %f76, %f77;
	add.s32 	%r322, %r322, 256;
$L__BB2_8:
	setp.eq.s32 	%p9, %r61, 0;
	@%p9 bra 	$L__BB2_14;
	and.b32  	%r64, %r5, 3;
	setp.lt.u32 	%p10, %r61, 4;
	@%p10 bra 	$L__BB2_11;
	add.s32 	%r217, %r322, %r4;
	mad.lo.s32 	%r218, %r217, %r176, %r2;
	mul.wide.s32 	%rd54, %r218, 4;
	add.s64 	%rd55, %rd2, %rd54;
	ld.global.nc.f32 	%f79, [%rd55];
	add.f32 	%f80, %f185, %f79;
	add.s32 	%r219, %r217, 32;
	mad.lo.s32 	%r220, %r219, %r176, %r2;
	mul.wide.s32 	%rd56, %r220, 4;
	add.s64 	%rd57, %rd2, %rd56;
	ld.global.nc.f32 	%f81, [%rd57];
	add.f32 	%f82, %f80, %f81;
	add.s32 	%r221, %r217, 64;
	mad.lo.s32 	%r222, %r221, %r176, %r2;
	mul.wide.s32 	%rd58, %r222, 4;
	add.s64 	%rd59, %rd2, %rd58;
	ld.global.nc.f32 	%f83, [%rd59];
	add.f32 	%f84, %f82, %f83;
	add.s32 	%r223, %r217, 96;
	mad.lo.s32 	%r224, %r223, %r176, %r2;
	mul.wide.s32 	%rd60, %r224, 4;
	add.s64 	%rd61, %rd2, %rd60;
	ld.global.nc.f32 	%f85, [%rd61];
	add.f32 	%f185, %f84, %f85;
	add.s32 	%r322, %r322, 128;
$L__BB2_11:
	setp.eq.s32 	%p11, %r64, 0;
	@%p11 bra 	$L__BB2_14;
	add.s32 	%r225, %r322, %r4;
	mad.lo.s32 	%r326, %r176, %r225, %r2;
	shl.b32 	%r68, %r176, 5;
	neg.s32 	%r325, %r64;
$L__BB2_13:
	.pragma "nounroll";
	mul.wide.s32 	%rd62, %r326, 4;
	add.s64 	%rd63, %rd2, %rd62;
	ld.global.nc.f32 	%f86, [%rd63];
	add.f32 	%f185, %f185, %f86;
	add.s32 	%r326, %r326, %r68;
	add.s32 	%r325, %r325, 1;
	setp.ne.s32 	%p12, %r325, 0;
	@%p12 bra 	$L__BB2_13;
$L__BB2_14:
	mov.b32 	%r327, %f185;
$L__BB2_15:
	setp.ge.s32 	%p13, %r359, %r175;
	shfl.sync.down.b32	%r227|%p14, %r327, 16, 31, -1;
	mov.b32 	%f87, %r227;
	shfl.sync.down.b32	%r228|%p15, %r227, 8, 31, -1;
	mov.b32 	%f88, %r228;
	add.f32 	%f89, %f87, %f88;
	mov.b32 	%r229, %f89;
	shfl.sync.down.b32	%r230|%p16, %r229, 4, 31, -1;
	mov.b32 	%f90, %r230;
	add.f32 	%f91, %f89, %f90;
	mov.b32 	%r231, %f91;
	shfl.sync.down.b32	%r232|%p17, %r231, 2, 31, -1;
	mov.b32 	%f92, %r232;
	add.f32 	%f93, %f91, %f92;
	mov.b32 	%r233, %f93;
	shfl.sync.down.b32	%r234|%p18, %r233, 1, 31, -1;
	mov.b32 	%f94, %r234;
	add.f32 	%f95, %f93, %f94;
	mov.b32 	%r235, %f95;
	shfl.sync.idx.b32	%r76|%p19, %r235, 0, 31, -1;
	mov.b32 	%r351, 0;
	@%p13 bra 	$L__BB2_29;
	not.b32 	%r236, %r359;
	add.s32 	%r237, %r175, %r236;
	shr.u32 	%r238, %r237, 5;
	add.s32 	%r77, %r238, 1;
	setp.lt.u32 	%p20, %r237, 480;
	mov.f32 	%f194, 0f00000000;
	mov.u32 	%r346, %r359;
	@%p20 bra 	$L__BB2_19;
	mad.lo.s32 	%r239, %r175, %r1, %r359;
	add.s32 	%r240, %r239, 32;
	mad.lo.s32 	%r344, %r176, %r240, %r2;
	add.s32 	%r241, %r239, 64;
	mad.lo.s32 	%r343, %r176, %r241, %r2;
	add.s32 	%r242, %r239, 96;
	mad.lo.s32 	%r342, %r176, %r242, %r2;
	add.s32 	%r243, %r239, 128;
	mad.lo.s32 	%r341, %r176, %r243, %r2;
	add.s32 	%r244, %r239, 160;
	mad.lo.s32 	%r340, %r176, %r244, %r2;
	add.s32 	%r245, %r239, 192;
	mad.lo.s32 	%r339, %r176, %r245, %r2;
	add.s32 	%r246, %r239, 224;
	mad.lo.s32 	%r338, %r176, %r246, %r2;
	add.s32 	%r247, %r239, 256;
	mad.lo.s32 	%r337, %r176, %r247, %r2;
	add.s32 	%r248, %r239, 288;
	mad.lo.s32 	%r336, %r176, %r248, %r2;
	add.s32 	%r249, %r239, 320;
	mad.lo.s32 	%r335, %r176, %r249, %r2;
	add.s32 	%r250, %r239, 352;
	mad.lo.s32 	%r334, %r176, %r250, %r2;
	add.s32 	%r251, %r239, 384;
	mad.lo.s32 	%r333, %r176, %r251, %r2;
	add.s32 	%r252, %r239, 416;
	mad.lo.s32 	%r332, %r176, %r252, %r2;
	add.s32 	%r253, %r239, 448;
	mad.lo.s32 	%r331, %r176, %r253, %r2;
	add.s32 	%r254, %r239, 480;
	mad.lo.s32 	%r330, %r176, %r254, %r2;
	mad.lo.s32 	%r329, %r176, %r239, %r2;
	and.b32  	%r255, %r77, 268435440;
	neg.s32 	%r328, %r255;
	mov.f32 	%f194, 0f00000000;
	mov.u32 	%r346, %r359;
$L__BB2_18:
	.pragma "nounroll";
	mul.wide.s32 	%rd64, %r329, 4;
	add.s64 	%rd65, %rd1, %rd64;
	ld.global.f32 	%f99, [%rd65];
	add.f32 	%f100, %f194, %f99;
	mul.wide.s32 	%rd66, %r344, 4;
	add.s64 	%rd67, %rd1, %rd66;
	ld.global.f32 	%f101, [%rd67];
	add.f32 	%f102, %f100, %f101;
	mul.wide.s32 	%rd68, %r343, 4;
	add.s64 	%rd69, %rd1, %rd68;
	ld.global.f32 	%f103, [%rd69];
	add.f32 	%f104, %f102, %f103;
	mul.wide.s32 	%rd70, %r342, 4;
	add.s64 	%rd71, %rd1, %rd70;
	ld.global.f32 	%f105, [%rd71];
	add.f32 	%f106, %f104, %f105;
	mul.wide.s32 	%rd72, %r341, 4;
	add.s64 	%rd73, %rd1, %rd72;
	ld.global.f32 	%f107, [%rd73];
	add.f32 	%f108, %f106, %f107;
	mul.wide.s32 	%rd74, %r340, 4;
	add.s64 	%rd75, %rd1, %rd74;
	ld.global.f32 	%f109, [%rd75];
	add.f32 	%f110, %f108, %f109;
	mul.wide.s32 	%rd76, %r339, 4;
	add.s64 	%rd77, %rd1, %rd76;
	ld.global.f32 	%f111, [%rd77];
	add.f32 	%f112, %f110, %f111;
	mul.wide.s32 	%rd78, %r338, 4;
	add.s64 	%rd79, %rd1, %rd78;
	ld.global.f32 	%f113, [%rd79];
	add.f32 	%f114, %f112, %f113;
	mul.wide.s32 	%rd80, %r337, 4;
	add.s64 	%rd81, %rd1, %rd80;
	ld.global.f32 	%f115, [%rd81];
	add.f32 	%f116, %f114, %f115;
	mul.wide.s32 	%rd82, %r336, 4;
	add.s64 	%rd83, %rd1, %rd82;
	ld.global.f32 	%f117, [%rd83];
	add.f32 	%f118, %f116, %f117;
	mul.wide.s32 	%rd84, %r335, 4;
	add.s64 	%rd85, %rd1, %rd84;
	ld.global.f32 	%f119, [%rd85];
	add.f32 	%f120, %f118, %f119;
	mul.wide.s32 	%rd86, %r334, 4;
	add.s64 	%rd87, %rd1, %rd86;
	ld.global.f32 	%f121, [%rd87];
	add.f32 	%f122, %f120, %f121;
	mul.wide.s32 	%rd88, %r333, 4;
	add.s64 	%rd89, %rd1, %rd88;
	ld.global.f32 	%f123, [%rd89];
	add.f32 	%f124, %f122, %f123;
	mul.wide.s32 	%rd90, %r332, 4;
	add.s64 	%rd91, %rd1, %rd90;
	ld.global.f32 	%f125, [%rd91];
	add.f32 	%f126, %f124, %f125;
	mul.wide.s32 	%rd92, %r331, 4;
	add.s64 	%rd93, %rd1, %rd92;
	ld.global.f32 	%f127, [%rd93];
	add.f32 	%f128, %f126, %f127;
	mul.wide.s32 	%rd94, %r330, 4;
	add.s64 	%rd95, %rd1, %rd94;
	ld.global.f32 	%f129, [%rd95];
	add.f32 	%f194, %f128, %f129;
	add.s32 	%r346, %r346, 512;
	shl.b32 	%r256, %r176, 9;
	add.s32 	%r344, %r344, %r256;
	add.s32 	%r343, %r343, %r256;
	add.s32 	%r342, %r342, %r256;
	add.s32 	%r341, %r341, %r256;
	add.s32 	%r340, %r340, %r256;
	add.s32 	%r339, %r339, %r256;
	add.s32 	%r338, %r338, %r256;
	add.s32 	%r337, %r337, %r256;
	add.s32 	%r336, %r336, %r256;
	add.s32 	%r335, %r335, %r256;
	add.s32 	%r334, %r334, %r256;
	add.s32 	%r333, %r333, %r256;
	add.s32 	%r332, %r332, %r256;
	add.s32 	%r331, %r331, %r256;
	add.s32 	%r330, %r330, %r256;
	add.s32 	%r329, %r329, %r256;
	add.s32 	%r328, %r328, 16;
	setp.ne.s32 	%p21, %r328, 0;
	@%p21 bra 	$L__BB2_18;
$L__BB2_19:
	and.b32  	%r132, %r77, 15;
	setp.eq.s32 	%p22, %r132, 0;
	@%p22 bra 	$L__BB2_28;
	mul.lo.s32 	%r133, %r175, %r1;
	and.b32  	%r134, %r77, 7;
	setp.lt.u32 	%p23, %r132, 8;
	@%p23 bra 	$L__BB2_22;
	add.s32 	%r257, %r346, %r133;
	mad.lo.s32 	%r258, %r257, %r176, %r2;
	mul.wide.s32 	%rd96, %r258, 4;
	add.s64 	%rd97, %rd1, %rd96;
	ld.global.f32 	%f131, [%rd97];
	add.f32 	%f132, %f194, %f131;
	add.s32 	%r259, %r257, 32;
	mad.lo.s32 	%r260, %r259, %r176, %r2;
	mul.wide.s32 	%rd98, %r260, 4;
	add.s64 	%rd99, %rd1, %rd98;
	ld.global.f32 	%f133, [%rd99];
	add.f32 	%f134, %f132, %f133;
	add.s32 	%r261, %r257, 64;
	mad.lo.s32 	%r262, %r261, %r176, %r2;
	mul.wide.s32 	%rd100, %r262, 4;
	add.s64 	%rd101, %rd1, %rd100;
	ld.global.f32 	%f135, [%rd101];
	add.f32 	%f136, %f134, %f135;
	add.s32 	%r263, %r257, 96;
	mad.lo.s32 	%r264, %r263, %r176, %r2;
	mul.wide.s32 	%rd102, %r264, 4;
	add.s64 	%rd103, %rd1, %rd102;
	ld.global.f32 	%f137, [%rd103];
	add.f32 	%f138, %f136, %f137;
	add.s32 	%r265, %r257, 128;
	mad.lo.s32 	%r266, %r265, %r176, %r2;
	mul.wide.s32 	%rd104, %r266, 4;
	add.s64 	%rd105, %rd1, %rd104;
	ld.global.f32 	%f139, [%rd105];
	add.f32 	%f140, %f138, %f139;
	add.s32 	%r267, %r257, 160;
	mad.lo.s32 	%r268, %r267, %r176, %r2;
	mul.wide.s32 	%rd106, %r268, 4;
	add.s64 	%rd107, %rd1, %rd106;
	ld.global.f32 	%f141, [%rd107];
	add.f32 	%f142, %f140, %f141;
	add.s32 	%r269, %r257, 192;
	mad.lo.s32 	%r270, %r269, %r176, %r2;
	mul.wide.s32 	%rd108, %r270, 4;
	add.s64 	%rd109, %rd1, %rd108;
	ld.global.f32 	%f143, [%rd109];
	add.f32 	%f144, %f142, %f143;
	add.s32 	%r271, %r257, 224;
	mad.lo.s32 	%r272, %r271, %r176, %r2;
	mul.wide.s32 	%rd110, %r272, 4;
	add.s64 	%rd111, %rd1, %rd110;
	ld.global.f32 	%f145, [%rd111];
	add.f32 	%f194, %f144, %f145;
	add.s32 	%r346, %r346, 256;
$L__BB2_22:
	setp.eq.s32 	%p24, %r134, 0;
	@%p24 bra 	$L__BB2_28;
	and.b32  	%r137, %r77, 3;
	setp.lt.u32 	%p25, %r134, 4;
	@%p25 bra 	$L__BB2_25;
	add.s32 	%r273, %r346, %r133;
	mad.lo.s32 	%r274, %r273, %r176, %r2;
	mul.wide.s32 	%rd112, %r274, 4;
	add.s64 	%rd113, %rd1, %rd112;
	ld.global.f32 	%f147, [%rd113];
	add.f32 	%f148, %f194, %f147;
	add.s32 	%r275, %r273, 32;
	mad.lo.s32 	%r276, %r275, %r176, %r2;
	mul.wide.s32 	%rd114, %r276, 4;
	add.s64 	%rd115, %rd1, %rd114;
	ld.global.f32 	%f149, [%rd115];
	add.f32 	%f150, %f148, %f149;
	add.s32 	%r277, %r273, 64;
	mad.lo.s32 	%r278, %r277, %r176, %r2;
	mul.wide.s32 	%rd116, %r278, 4;
	add.s64 	%rd117, %rd1, %rd116;
	ld.global.f32 	%f151, [%rd117];
	add.f32 	%f152, %f150, %f151;
	add.s32 	%r279, %r273, 96;
	mad.lo.s32 	%r280, %r279, %r176, %r2;
	mul.wide.s32 	%rd118, %r280, 4;
	add.s64 	%rd119, %rd1, %rd118;
	ld.global.f32 	%f153, [%rd119];
	add.f32 	%f194, %f152, %f153;
	add.s32 	%r346, %r346, 128;
$L__BB2_25:
	setp.eq.s32 	%p26, %r137, 0;
	@%p26 bra 	$L__BB2_28;
	add.s32 	%r281, %r346, %r133;
	mad.lo.s32 	%r350, %r176, %r281, %r2;
	shl.b32 	%r141, %r176, 5;
	neg.s32 	%r349, %r137;
$L__BB2_27:
	.pragma "nounroll";
	mul.wide.s32 	%rd120, %r350, 4;
	add.s64 	%rd121, %rd1, %rd120;
	ld.global.f32 	%f154, [%rd121];
	add.f32 	%f194, %f194, %f154;
	add.s32 	%r350, %r350, %r141;
	add.s32 	%r349, %r349, 1;
	setp.ne.s32 	%p27, %r349, 0;
	@%p27 bra 	$L__BB2_27;
$L__BB2_28:
	mov.b32 	%r351, %f194;
$L__BB2_29:
	setp.ge.s32 	%p28, %r359, %r175;
	shfl.sync.down.b32	%r282|%p29, %r351, 16, 31, -1;
	mov.b32 	%f155, %r282;
	shfl.sync.down.b32	%r283|%p30, %r282, 8, 31, -1;
	mov.b32 	%f156, %r283;
	add.f32 	%f157, %f155, %f156;
	mov.b32 	%r284, %f157;
	shfl.sync.down.b32	%r285|%p31, %r284, 4, 31, -1;
	mov.b32 	%f158, %r285;
	add.f32 	%f159, %f157, %f158;
	mov.b32 	%r286, %f159;
	shfl.sync.down.b32	%r287|%p32, %r286, 2, 31, -1;
	mov.b32 	%f160, %r287;
	add.f32 	%f161, %f159, %f160;
	mov.b32 	%r288, %f161;
	shfl.sync.down.b32	%r289|%p33, %r288, 1, 31, -1;
	mov.b32 	%f162, %r289;
	add.f32 	%f163, %f161, %f162;
	mov.b32 	%r290, %f163;
	shfl.sync.idx.b32	%r291|%p34, %r290, 0, 31, -1;
	mov.b32 	%f164, %r291;
	add.f32 	%f165, %f164, 0f33D6BF95;
	mov.b32 	%f166, %r76;
	div.rn.f32 	%f27, %f166, %f165;
	@%p28 bra 	$L__BB2_36;
	mul.lo.s32 	%r149, %r175, %r1;
	not.b32 	%r292, %r359;
	add.s32 	%r150, %r175, %r292;
	and.b32  	%r293, %r150, 96;
	setp.eq.s32 	%p35, %r293, 96;
	@%p35 bra 	$L__BB2_33;
	shr.u32 	%r294, %r150, 5;
	add.s32 	%r295, %r294, 1;
	and.b32  	%r296, %r295, 3;
	add.s32 	%r297, %r149, %r359;
	mad.lo.s32 	%r353, %r176, %r297, %r2;
	shl.b32 	%r152, %r176, 5;
	neg.s32 	%r352, %r296;
	shl.b32 	%r298, %r295, 5;
	and.b32  	%r299, %r298, 96;
	or.b32  	%r359, %r299, %r359;
$L__BB2_32:
	.pragma "nounroll";
	mul.wide.s32 	%rd122, %r353, 4;
	add.s64 	%rd123, %rd1, %rd122;
	ld.global.f32 	%f167, [%rd123];
	mul.f32 	%f168, %f27, %f167;
	st.global.f32 	[%rd123], %f168;
	add.s32 	%r353, %r353, %r152;
	add.s32 	%r352, %r352, 1;
	setp.ne.s32 	%p36, %r352, 0;
	@%p36 bra 	$L__BB2_32;
$L__BB2_33:
	setp.lt.u32 	%p37, %r150, 96;
	@%p37 bra 	$L__BB2_36;
	add.s32 	%r300, %r359, %r149;
	add.s32 	%r301, %r300, 32;
	mad.lo.s32 	%r358, %r176, %r301, %r2;
	shl.b32 	%r161, %r176, 7;
	add.s32 	%r302, %r300, 64;
	mad.lo.s32 	%r357, %r176, %r302, %r2;
	add.s32 	%r303, %r300, 96;
	mad.lo.s32 	%r356, %r176, %r303, %r2;
	mad.lo.s32 	%r355, %r176, %r300, %r2;
$L__BB2_35:
	mul.wide.s32 	%rd124, %r355, 4;
	add.s64 	%rd125, %rd1, %rd124;
	ld.global.f32 	%f169, [%rd125];
	mul.f32 	%f170, %f27, %f169;
	st.global.f32 	[%rd125], %f170;
	mul.wide.s32 	%rd126, %r358, 4;
	add.s64 	%rd127, %rd1, %rd126;
	ld.global.f32 	%f171, [%rd127];
	mul.f32 	%f172, %f27, %f171;
	st.global.f32 	[%rd127], %f172;
	mul.wide.s32 	%rd128, %r357, 4;
	add.s64 	%rd129, %rd1, %rd128;
	ld.global.f32 	%f173, [%rd129];
	mul.f32 	%f174, %f27, %f173;
	st.global.f32 	[%rd129], %f174;
	mul.wide.s32 	%rd130, %r356, 4;
	add.s64 	%rd131, %rd1, %rd130;
	ld.global.f32 	%f175, [%rd131];
	mul.f32 	%f176, %f27, %f175;
	st.global.f32 	[%rd131], %f176;
	add.s32 	%r359, %r359, 128;
	add.s32 	%r358, %r358, %r161;
	add.s32 	%r357, %r357, %r161;
	add.s32 	%r356, %r356, %r161;
	add.s32 	%r355, %r355, %r161;
	setp.lt.s32 	%p38, %r359, %r175;
	@%p38 bra 	$L__BB2_35;
$L__BB2_36:
	ret;

}


// ===== COMPILED SASS (sm_100) =====

	.target	sm_100

	.elftype	@"ET_EXEC"


//--------------------- .note.nv.tkinfo           --------------------------
	.section	.note.nv.tkinfo,"",@"SHT_NOTE"
	.sectionflags	@"SHF_NOTE_NV_TKINFO"
	.tkinfo
        /*0018*/ 	.word	0x00000002
        /*0030*/ 	.string	""
        /*0030*/ 	.string	"ptxas"
        /*0030*/ 	.string	"Cuda compilation tools, release 13.0, V13.0.88"
        /*0030*/ 	.string	"Build cuda_13.0.r13.0/compiler.36424714_0"
        /*0030*/ 	.string	"-arch sm_100 -m 64 "



//--------------------- .note.nv.cuinfo           --------------------------
	.section	.note.nv.cuinfo,"",@"SHT_NOTE"
	.sectionflags	@"SHF_NOTE_NV_CUINFO"
        /*0018*/ 	.short	0x0002
        /*001a*/ 	.short	0x0064
        /*001c*/ 	.short	0x0082
	.zero		2


//--------------------- .nv.info                  --------------------------
	.section	.nv.info,"",@"SHT_CUDA_INFO"
	.align	4


	//----- nvinfo : EIATTR_REGCOUNT
	.align		4
        /*0000*/ 	.byte	0x04, 0x2f
        /*0002*/ 	.short	(.L_1 - .L_0)
	.align		4
.L_0:
        /*0004*/ 	.word	index@(_Z25neural_ca_1d_warp_shufflePKfS0_S0_S0_Pfiii)
        /*0008*/ 	.word	0x00000014


	//----- nvinfo : EIATTR_FRAME_SIZE
	.align		4
.L_1:
        /*000c*/ 	.byte	0x04, 0x11
        /*000e*/ 	.short	(.L_3 - .L_2)
	.align		4
.L_2:
        /*0010*/ 	.word	index@($__internal_2_$__cuda_sm3x_div_rn_noftz_f32_slowpath)
        /*0014*/ 	.word	0x00000000


	//----- nvinfo : EIATTR_FRAME_SIZE
	.align		4
.L_3:
        /*0018*/ 	.byte	0x04, 0x11
        /*001a*/ 	.short	(.L_5 - .L_4)
	.align		4
.L_4:
        /*001c*/ 	.word	index@(_Z25neural_ca_1d_warp_shufflePKfS0_S0_S0_Pfiii)
        /*0020*/ 	.word	0x00000000


	//----- nvinfo : EIATTR_REGCOUNT
	.align		4
.L_5:
        /*0024*/ 	.byte	0x04, 0x2f
        /*0026*/ 	.short	(.L_7 - .L_6)
	.align		4
.L_6:
        /*0028*/ 	.word	index@(_Z24neural_ca_2d_tensor_corePK6__halfS1_S1_S1_PS_iiii)
        /*002c*/ 	.word	0x00000018


	//----- nvinfo : EIATTR_FRAME_SIZE
	.align		4
.L_7:
        /*0030*/ 	.byte	0x04, 0x11
        /*0032*/ 	.short	(.L_9 - .L_8)
	.align		4
.L_8:
        /*0034*/ 	.word	index@($__internal_1_$__cuda_sm3x_div_rn_noftz_f32_slowpath)
        /*0038*/ 	.word	0x00000000


	//----- nvinfo : EIATTR_FRAME_SIZE
	.align		4
.L_9:
        /*003c*/ 	.byte	0x04, 0x11
        /*003e*/ 	.short	(.L_11 - .L_10)
	.align		4
.L_10:
        /*0040*/ 	.word	index@(_Z24neural_ca_2d_tensor_corePK6__halfS1_S1_S1_PS_iiii)
        /*0044*/ 	.word	0x00000000


	//----- nvinfo : EIATTR_REGCOUNT
	.align		4
.L_11:
        /*0048*/ 	.byte	0x04, 0x2f
        /*004a*/ 	.short	(.L_13 - .L_12)
	.align		4
.L_12:
        /*004c*/ 	.word	index@(_Z24mass_conservation_kernelPKfPfiii)
        /*0050*/ 	.word	0x00000028


	//----- nvinfo : EIATTR_FRAME_SIZE
	.align		4
.L_13:
        /*0054*/ 	.byte	0x04, 0x11
        /*0056*/ 	.short	(.L_15 - .L_14)
	.align		4
.L_14:
        /*0058*/ 	.word	index@($__internal_0_$__cuda_sm3x_div_rn_noftz_f32_slowpath)
        /*005c*/ 	.word	0x00000000


	//----- nvinfo : EIATTR_FRAME_SIZE
	.align		4
.L_15:
        /*0060*/ 	.byte	0x04, 0x11
        /*0062*/ 	.short	(.L_17 - .L_16)
	.align		4
.L_16:
        /*0064*/ 	.word	index@(_Z24mass_conservation_kernelPKfPfiii)
        /*0068*/ 	.word	0x00000000


	//----- nvinfo : EIATTR_MIN_STACK_SIZE
	.align		4
.L_17:
        /*006c*/ 	.byte	0x04, 0x12
        /*006e*/ 	.short	(.L_19 - .L_18)
	.align		4
.L_18:
        /*0070*/ 	.word	index@(_Z24mass_conservation_kernelPKfPfiii)
        /*0074*/ 	.word	0x00000000


	//----- nvinfo : EIATTR_MIN_STACK_SIZE
	.align		4
.L_19:
        /*0078*/ 	.byte	0x04, 0x12
        /*007a*/ 	.short	(.L_21 - .L_20)
	.align		4
.L_20:
        /*007c*/ 	.word	index@(_Z24neural_ca_2d_tensor_corePK6__halfS1_S1_S1_PS_iiii)
        /*0080*/ 	.word	0x00000000


	//----- nvinfo : EIATTR_MIN_STACK_SIZE
	.align		4
.L_21:
        /*0084*/ 	.byte	0x04, 0x12
        /*0086*/ 	.short	(.L_23 - .L_22)
	.align		4
.L_22:
        /*0088*/ 	.word	index@(_Z25neural_ca_1d_warp_shufflePKfS0_S0_S0_Pfiii)
        /*008c*/ 	.word	0x00000000
.L_23:


//--------------------- .nv.compat                --------------------------
	.section	.nv.compat,"",@"SHT_CUDA_COMPAT_INFO"
	.align	4
        /*0000*/ 	.byte	0x02, 0x09, 0x00, 0x00, 0x02, 0x02, 0x01, 0x00, 0x02, 0x05, 0x05, 0x00, 0x03, 0x07, 0x01, 0x01
        /*0010*/ 	.byte	0x02, 0x03, 0x00, 0x00, 0x02, 0x06, 0x01, 0x00, 0x04, 0x0b, 0x08, 0x00, 0x01, 0x00, 0x00, 0x00
        /*0020*/ 	.byte	0x00, 0x00, 0x00, 0x00


//--------------------- .nv.info._Z24mass_conservation_kernelPKfPfiii --------------------------
	.section	.nv.info._Z24mass_conservation_kernelPKfPfiii,"",@"SHT_CUDA_INFO"
	.sectionflags	@""
	.align	4


	//----- nvinfo : EIATTR_CUDA_API_VERSION
	.align		4
        /*0000*/ 	.byte	0x04, 0x37
        /*0002*/ 	.short	(.L_25 - .L_24)
.L_24:
        /*0004*/ 	.word	0x00000082


	//----- nvinfo : EIATTR_KPARAM_INFO
	.align		4
.L_25:
        /*0008*/ 	.byte	0x04, 0x17
        /*000a*/ 	.short	(.L_27 - .L_26)
.L_26:
        /*000c*/ 	.word	0x00000000
        /*0010*/ 	.short	0x0004
        /*0012*/ 	.short	0x0018
        /*0014*/ 	.byte	0x00, 0xf0, 0x11, 0x00


	//----- nvinfo : EIATTR_KPARAM_INFO
	.align		4
.L_27:
        /*0018*/ 	.byte	0x04, 0x17
        /*001a*/ 	.short	(.L_29 - .L_28)
.L_28:
        /*001c*/ 	.word	0x00000000
        /*0020*/ 	.short	0x0003
        /*0022*/ 	.short	0x0014
        /*0024*/ 	.byte	0x00, 0xf0, 0x11, 0x00


	//----- nvinfo : EIATTR_KPARAM_INFO
	.align		4
.L_29:
        /*0028*/ 	.byte	0x04, 0x17
        /*002a*/ 	.short	(.L_31 - .L_30)
.L_30:
        /*002c*/ 	.word	0x00000000
        /*0030*/ 	.short	0x0002
        /*0032*/ 	.short	0x0010
        /*0034*/ 	.byte	0x00, 0xf0, 0x11, 0x00


	//----- nvinfo : EIATTR_KPARAM_INFO
	.align		4
.L_31:
        /*0038*/ 	.byte	0x04, 0x17
        /*003a*/ 	.short	(.L_33 - .L_32)
.L_32:
        /*003c*/ 	.word	0x00000000
        /*0040*/ 	.short	0x0001
        /*0042*/ 	.short	0x0008
        /*0044*/ 	.byte	0x00, 0xf5, 0x21, 0x00


	//----- nvinfo : EIATTR_KPARAM_INFO
	.align		4
.L_33:
        /*0048*/ 	.byte	0x04, 0x17
        /*004a*/ 	.short	(.L_35 - .L_34)
.L_34:
        /*004c*/ 	.word	0x00000000
        /*0050*/ 	.short	0x0000
        /*0052*/ 	.short	0x0000
        /*0054*/ 	.byte	0x00, 0xf5, 0x21, 0x00


	//----- nvinfo : EIATTR_SPARSE_MMA_MASK
	.align		4
.L_35:
        /*0058*/ 	.byte	0x03, 0x50
        /*005a*/ 	.short	0x0000


	//----- nvinfo : EIATTR_MAXREG_COUNT
	.align		4
        /*005c*/ 	.byte	0x03, 0x1b
        /*005e*/ 	.short	0x00ff


	//----- nvinfo : EIATTR_MERCURY_ISA_VERSION
	.align		4
        /*0060*/ 	.byte	0x03, 0x5f
        /*0062*/ 	.short	0x0101


	//----- nvinfo : EIATTR_COOP_GROUP_MASK_REGIDS
	.align		4
        /*0064*/ 	.byte	0x04, 0x29
        /*0066*/ 	.short	(.L_37 - .L_36)


	//   ....[0]....
.L_36:
        /*0068*/ 	.word	0xffffffff


	//   ....[1]....
        /*006c*/ 	.word	0xffffffff


	//   ....[2]....
        /*0070*/ 	.word	0xffffffff


	//   ....[3]....
        /*0074*/ 	.word	0xffffffff


	//   ....[4]....
        /*0078*/ 	.word	0xffffffff


	//   ....[5]....
        /*007c*/ 	.word	0xffffffff


	//   ....[6]....
        /*0080*/ 	.word	0xffffffff


	//   ....[7]....
        /*0084*/ 	.word	0xffffffff


	//   ....[8]....
        /*0088*/ 	.word	0xffffffff


	//   ....[9]....
        /*008c*/ 	.word	0xffffffff


	//   ....[10]....
        /*0090*/ 	.word	0xffffffff


	//   ....[11]....
        /*0094*/ 	.word	0xffffffff


	//----- nvinfo : EIATTR_COOP_GROUP_INSTR_OFFSETS
	.align		4
.L_37:
        /*0098*/ 	.byte	0x04, 0x28
        /*009a*/ 	.short	(.L_39 - .L_38)


	//   ....[0]....
.L_38:
        /*009c*/ 	.word	0x00000e00


	//   ....[1]....
        /*00a0*/ 	.word	0x00000e30


	//   ....[2]....
        /*00a4*/ 	.word	0x00000e50


	//   ....[3]....
        /*00a8*/ 	.word	0x00000e70


	//   ....[4]....
        /*00ac*/ 	.word	0x00000ea0


	//   ....[5]....
        /*00b0*/ 	.word	0x00000ec0


	//   ....[6]....
        /*00b4*/ 	.word	0x00001be0


	//   ....[7]....
        /*00b8*/ 	.word	0x00001c00


	//   ....[8]....
        /*00bc*/ 	.word	0x00001c20


	//   ....[9]....
        /*00c0*/ 	.word	0x00001c40


	//   ....[10]....
        /*00c4*/ 	.word	0x00001c60


	//   ....[11]....
        /*00c8*/ 	.word	0x00001c80


	//----- nvinfo : EIATTR_VRC_CTA_INIT_COUNT
	.align		4
.L_39:
        /*00cc*/ 	.byte	0x02, 0x4a
	.zero		1
	.zero		1


	//----- nvinfo : EIATTR_EXIT_INSTR_OFFSETS
	.align		4
        /*00d0*/ 	.byte	0x04, 0x1c
        /*00d2*/ 	.short	(.L_41 - .L_40)


	//   ....[0]....
.L_40:
        /*00d4*/ 	.word	0x00000070


	//   ....[1]....
        /*00d8*/ 	.word	0x00001d40


	//   ....[2]....
        /*00dc*/ 	.word	0x00001ef0


	//   ....[3]....
        /*00e0*/ 	.word	0x00002110


	//----- nvinfo : EIATTR_CRS_STACK_SIZE
	.align		4
.L_41:
        /*00e4*/ 	.byte	0x04, 0x1e
        /*00e6*/ 	.short	(.L_43 - .L_42)
.L_42:
        /*00e8*/ 	.word	0x00000000


	//----- nvinfo : EIATTR_CBANK_PARAM_SIZE
	.align		4
.L_43:
        /*00ec*/ 	.byte	0x03, 0x19
        /*00ee*/ 	.short	0x001c


	//----- nvinfo : EIATTR_PARAM_CBANK
	.align		4
        /*00f0*/ 	.byte	0x04, 0x0a
        /*00f2*/ 	.short	(.L_45 - .L_44)
	.align		4
.L_44:
        /*00f4*/ 	.word	index@(.nv.constant0._Z24mass_conservation_kernelPKfPfiii)
        /*00f8*/ 	.short	0x0380
        /*00fa*/ 	.short	0x001c


	//----- nvinfo : EIATTR_SW_WAR
	.align		4
.L_45:
        /*00fc*/ 	.byte	0x04, 0x36
        /*00fe*/ 	.short	(.L_47 - .L_46)
.L_46:
        /*0100*/ 	.word	0x00000008
.L_47:


//--------------------- .nv.info._Z24neural_ca_2d_tensor_corePK6__halfS1_S1_S1_PS_iiii --------------------------
	.section	.nv.info._Z24neural_ca_2d_tensor_corePK6__halfS1_S1_S1_PS_iiii,"",@"SHT_CUDA_INFO"
	.sectionflags	@""
	.align	4


	//----- nvinfo : EIATTR_CUDA_API_VERSION
	.align		4
        /*0000*/ 	.byte	0x04, 0x37
        /*0002*/ 	.short	(.L_49 - .L_48)
.L_48:
        /*0004*/ 	.word	0x00000082


	//----- nvinfo : EIATTR_KPARAM_INFO
	.align		4
.L_49:
        /*0008*/ 	.byte	0x04, 0x17
        /*000a*/ 	.short	(.L_51 - .L_50)
.L_50:
        /*000c*/ 	.word	0x00000000
        /*0010*/ 	.short	0x0008
        /*0012*/ 	.short	0x0034
        /*0014*/ 	.byte	0x00, 0xf0, 0x11, 0x00


	//----- nvinfo : EIATTR_KPARAM_INFO
	.align		4
.L_51:
        /*0018*/ 	.byte	0x04, 0x17
        /*001a*/ 	.short	(.L_53 - .L_52)
.L_52:
        /*001c*/ 	.word	0x00000000
        /*0020*/ 	.short	0x0007
        /*0022*/ 	.short	0x0030
        /*0024*/ 	.byte	0x00, 0xf0, 0x11, 0x00


	//----- nvinfo : EIATTR_KPARAM_INFO
	.align		4
.L_53:
        /*0028*/ 	.byte	0x04, 0x17
        /*002a*/ 	.short	(.L_55 - .L_54)
.L_54:
        /*002c*/ 	.word	0x00000000
        /*0030*/ 	.short	0x0006
        /*0032*/ 	.short	0x002c
        /*0034*/ 	.byte	0x00, 0xf0, 0x11, 0x00


	//----- nvinfo : EIATTR_KPARAM_INFO
	.align		4
.L_55:
        /*0038*/ 	.byte	0x04, 0x17
        /*003a*/ 	.short	(.L_57 - .L_56)
.L_56:
        /*003c*/ 	.word	0x00000000
        /*0040*/ 	.short	0x0005
        /*0042*/ 	.short	0x0028
        /*0044*/ 	.byte	0x00, 0xf0, 0x11, 0x00


	//----- nvinfo : EIATTR_KPARAM_INFO
	.align		4
.L_57:
        /*0048*/ 	.byte	0x04, 0x17
        /*004a*/ 	.short	(.L_59 - .L_58)
.L_58:
        /*004c*/ 	.word	0x00000000
        /*0050*/ 	.short	0x0004
        /*0052*/ 	.short	0x0020
        /*0054*/ 	.byte	0x00, 0xf5, 0x21, 0x00


	//----- nvinfo : EIATTR_KPARAM_INFO
	.align		4
.L_59:
        /*0058*/ 	.byte	0x04, 0x17
        /*005a*/ 	.short	(.L_61 - .L_60)
.L_60:
        /*005c*/ 	.word	0x00000000
        /*0060*/ 	.short	0x0003
        /*0062*/ 	.short	0x0018
        /*0064*/ 	.byte	0x00, 0xf5, 0x21, 0x00


	//----- nvinfo : EIATTR_KPARAM_INFO
	.align		4
.L_61:
        /*0068*/ 	.byte	0x04, 0x17
        /*006a*/ 	.short	(.L_63 - .L_62)
.L_62:
        /*006c*/ 	.word	0x00000000
        /*0070*/ 	.short	0x0002
        /*0072*/ 	.short	0x0010
        /*0074*/ 	.byte	0x00, 0xf5, 0x21, 0x00


	//----- nvinfo : EIATTR_KPARAM_INFO
	.align		4
.L_63:
        /*0078*/ 	.byte	0x04, 0x17
        /*007a*/ 	.short	(.L_65 - .L_64)
.L_64:
        /*007c*/ 	.word	0x00000000
        /*0080*/ 	.short	0x0001
        /*0082*/ 	.short	0x0008
        /*0084*/ 	.byte	0x00, 0xf5, 0x21, 0x00


	//----- nvinfo : EIATTR_KPARAM_INFO
	.align		4
.L_65:
        /*0088*/ 	.byte	0x04, 0x17
        /*008a*/ 	.short	(.L_67 - .L_66)
.L_66:
        /*008c*/ 	.word	0x00000000
        /*0090*/ 	.short	0x0000
        /*0092*/ 	.short	0x0000
        /*0094*/ 	.byte	0x00, 0xf5, 0x21, 0x00


	//----- nvinfo : EIATTR_SPARSE_MMA_MASK
	.align		4
.L_67:
        /*0098*/ 	.byte	0x03, 0x50
        /*009a*/ 	.short	0x0000


	//----- nvinfo : EIATTR_WMMA_USED
	.align		4
        /*009c*/ 	.byte	0x01, 0x2b
	.zero		2


	//----- nvinfo : EIATTR_MAXREG_COUNT
	.align		4
        /*00a0*/ 	.byte	0x03, 0x1b
        /*00a2*/ 	.short	0x00ff


	//----- nvinfo : EIATTR_MERCURY_ISA_VERSION
	.align		4
        /*00a4*/ 	.byte	0x03, 0x5f
        /*00a6*/ 	.short	0x0101


	//----- nvinfo : EIATTR_COOP_GROUP_MASK_REGIDS
	.align		4
        /*00a8*/ 	.byte	0x04, 0x29
        /*00aa*/ 	.short	(.L_69 - .L_68)


	//   ....[0]....
.L_68:
        /*00ac*/ 	.word	0xffffffff


	//   ....[1]....
        /*00b0*/ 	.word	0xffffffff


	//----- nvinfo : EIATTR_COOP_GROUP_INSTR_OFFSETS
	.align		4
.L_69:
        /*00b4*/ 	.byte	0x04, 0x28
        /*00b6*/ 	.short	(.L_71 - .L_70)


	//   ....[0]....
.L_70:
        /*00b8*/ 	.word	0x00000510


	//   ....[1]....
        /*00bc*/ 	.word	0x000014f0


	//----- nvinfo : EIATTR_VRC_CTA_INIT_COUNT
	.align		4
.L_71:
        /*00c0*/ 	.byte	0x02, 0x4a
	.zero		1
	.zero		1


	//----- nvinfo : EIATTR_EXIT_INSTR_OFFSETS
	.align		4
        /*00c4*/ 	.byte	0x04, 0x1c
        /*00c6*/ 	.short	(.L_73 - .L_72)


	//   ....[0]....
.L_72:
        /*00c8*/ 	.word	0x00000070


	//   ....[1]....
        /*00cc*/ 	.word	0x00001500


	//   ....[2]....
        /*00d0*/ 	.word	0x000015a0


	//----- nvinfo : EIATTR_CRS_STACK_SIZE
	.align		4
.L_73:
        /*00d4*/ 	.byte	0x04, 0x1e
        /*00d6*/ 	.short	(.L_75 - .L_74)
.L_74:
        /*00d8*/ 	.word	0x00000000


	//----- nvinfo : EIATTR_CBANK_PARAM_SIZE
	.align		4
.L_75:
        /*00dc*/ 	.byte	0x03, 0x19
        /*00de*/ 	.short	0x0038


	//----- nvinfo : EIATTR_PARAM_CBANK
	.align		4
        /*00e0*/ 	.byte	0x04, 0x0a
        /*00e2*/ 	.short	(.L_77 - .L_76)
	.align		4
.L_76:
        /*00e4*/ 	.word	index@(.nv.constant0._Z24neural_ca_2d_tensor_corePK6__halfS1_S1_S1_PS_iiii)
        /*00e8*/ 	.short	0x0380
        /*00ea*/ 	.short	0x0038


	//----- nvinfo : EIATTR_SW_WAR
	.align		4
.L_77:
        /*00ec*/ 	.byte	0x04, 0x36
        /*00ee*/ 	.short	(.L_79 - .L_78)
.L_78:
        /*00f0*/ 	.word	0x00000008
.L_79:


//--------------------- .nv.info._Z25neural_ca_1d_warp_shufflePKfS0_S0_S0_Pfiii --------------------------
	.section	.nv.info._Z25neural_ca_1d_warp_shufflePKfS0_S0_S0_Pfiii,"",@"SHT_CUDA_INFO"
	.sectionflags	@""
	.align	4


	//----- nvinfo : EIATTR_CUDA_API_VERSION
	.align		4
        /*0000*/ 	.byte	0x04, 0x37
        /*0002*/ 	.short	(.L_81 - .L_80)
.L_80:
        /*0004*/ 	.word	0x00000082


	//----- nvinfo : EIATTR_KPARAM_INFO
	.align		4
.L_81:
        /*0008*/ 	.byte	0x04, 0x17
        /*000a*/ 	.short	(.L_83 - .L_82)
.L_82:
        /*000c*/ 	.word	0x00000000
        /*0010*/ 	.short	0x0007
        /*0012*/ 	.short	0x0030
        /*0014*/ 	.byte	0x00, 0xf0, 0x11, 0x00


	//----- nvinfo : EIATTR_KPARAM_INFO
	.align		4
.L_83:
        /*0018*/ 	.byte	0x04, 0x17
        /*001a*/ 	.short	(.L_85 - .L_84)
.L_84:
        /*001c*/ 	.word	0x00000000
        /*0020*/ 	.short	0x0006
        /*0022*/ 	.short	0x002c
        /*0024*/ 	.byte	0x00, 0xf0, 0x11, 0x00


	//----- nvinfo : EIATTR_KPARAM_INFO
	.align		4
.L_85:
        /*0028*/ 	.byte	0x04, 0x17
        /*002a*/ 	.short	(.L_87 - .L_86)
.L_86:
        /*002c*/ 	.word	0x00000000
        /*0030*/ 	.short	0x0005
        /*0032*/ 	.short	0x0028
        /*0034*/ 	.byte	0x00, 0xf0, 0x11, 0x00


	//----- nvinfo : EIATTR_KPARAM_INFO
	.align		4
.L_87:
        /*0038*/ 	.byte	0x04, 0x17
        /*003a*/ 	.short	(.L_89 - .L_88)
.L_88:
        /*003c*/ 	.word	0x00000000
        /*0040*/ 	.short	0x0004
        /*0042*/ 	.short	0x0020
        /*0044*/ 	.byte	0x00, 0xf5, 0x21, 0x00


	//----- nvinfo : EIATTR_KPARAM_INFO
	.align		4
.L_89:
        /*0048*/ 	.byte	0x04, 0x17
        /*004a*/ 	.short	(.L_91 - .L_90)
.L_90:
        /*004c*/ 	.word	0x00000000
        /*0050*/ 	.short	0x0003
        /*0052*/ 	.short	0x0018
        /*0054*/ 	.byte	0x00, 0xf5, 0x21, 0x00


	//----- nvinfo : EIATTR_KPARAM_INFO
	.align		4
.L_91:
        /*0058*/ 	.byte	0x04, 0x17
        /*005a*/ 	.short	(.L_93 - .L_92)
.L_92:
        /*005c*/ 	.word	0x00000000
        /*0060*/ 	.short	0x0002
        /*0062*/ 	.short	0x0010
        /*0064*/ 	.byte	0x00, 0xf5, 0x21, 0x00


	//----- nvinfo : EIATTR_KPARAM_INFO
	.align		4
.L_93:
        /*0068*/ 	.byte	0x04, 0x17
        /*006a*/ 	.short	(.L_95 - .L_94)
.L_94:
        /*006c*/ 	.word	0x00000000
        /*0070*/ 	.short	0x0001
        /*0072*/ 	.short	0x0008
        /*0074*/ 	.byte	0x00, 0xf5, 0x21, 0x00


	//----- nvinfo : EIATTR_KPARAM_INFO
	.align		4
.L_95:
        /*0078*/ 	.byte	0x04, 0x17
        /*007a*/ 	.short	(.L_97 - .L_96)
.L_96:
        /*007c*/ 	.word	0x00000000
        /*0080*/ 	.short	0x0000
        /*0082*/ 	.short	0x0000
        /*0084*/ 	.byte	0x00, 0xf5, 0x21, 0x00


	//----- nvinfo : EIATTR_SPARSE_MMA_MASK
	.align		4
.L_97:
        /*0088*/ 	.byte	0x03, 0x50
        /*008a*/ 	.short	0x0000


	//----- nvinfo : EIATTR_MAXREG_COUNT
	.align		4
        /*008c*/ 	.byte	0x03, 0x1b
        /*008e*/ 	.short	0x00ff


	//----- nvinfo : EIATTR_MERCURY_ISA_VERSION
	.align		4
        /*0090*/ 	.byte	0x03, 0x5f
        /*0092*/ 	.short	0x0101


	//----- nvinfo : EIATTR_COOP_GROUP_MASK_REGIDS
	.align		4
        /*0094*/ 	.byte	0x04, 0x29
        /*0096*/ 	.short	(.L_99 - .L_98)


	//   ....[0]....
.L_98:
        /*0098*/ 	.word	0xffffffff


	//   ....[1]....
        /*009c*/ 	.word	0xffffffff


	//   ....[2]....
        /*00a0*/ 	.word	0xffffffff


	//   ....[3]....
        /*00a4*/ 	.word	0xffffffff


	//   ....[4]....
        /*00a8*/ 	.word	0xffffffff


	//   ....[5]....
        /*00ac*/ 	.word	0xffffffff


	//   ....[6]....
        /*00b0*/ 	.word	0xffffffff


	//   ....[7]....
        /*00b4*/ 	.word	0xffffffff


	//   ....[8]....
        /*00b8*/ 	.word	0xffffffff


	//   ....[9]....
        /*00bc*/ 	.word	0xffffffff


	//   ....[10]....
        /*00c0*/ 	.word	0xffffffff


	//   ....[11]....
        /*00c4*/ 	.word	0xffffffff


	//   ....[12]....
        /*00c8*/ 	.word	0xffffffff


	//----- nvinfo : EIATTR_COOP_GROUP_INSTR_OFFSETS
	.align		4
.L_99:
        /*00cc*/ 	.byte	0x04, 0x28
        /*00ce*/ 	.short	(.L_101 - .L_100)


	//   ....[0]....
.L_100:
        /*00d0*/ 	.word	0x00000240


	//   ....[1]....
        /*00d4*/ 	.word	0x00000250


	//   ....[2]....
        /*00d8*/ 	.word	0x00000490


	//   ....[3]....
        /*00dc*/ 	.word	0x000004a0


	//   ....[4]....
        /*00e0*/ 	.word	0x000004b0


	//   ....[5]....
        /*00e4*/ 	.word	0x000004d0


	//   ....[6]....
        /*00e8*/ 	.word	0x000004e0


	//   ....[7]....
        /*00ec*/ 	.word	0x00000510


	//   ....[8]....
        /*00f0*/ 	.word	0x00000520


	//   ....[9]....
        /*00f4*/ 	.word	0x00000550


	//   ....[10]....
        /*00f8*/ 	.word	0x00000560


	//   ....[11]....
        /*00fc*/ 	.word	0x00000590


	//   ....[12]....
        /*0100*/ 	.word	0x00000680


	//----- nvinfo : EIATTR_VRC_CTA_INIT_COUNT
	.align		4
.L_101:
        /*0104*/ 	.byte	0x02, 0x4a
	.zero		1
	.zero		1


	//----- nvinfo : EIATTR_EXIT_INSTR_OFFSETS
	.align		4
        /*0108*/ 	.byte	0x04, 0x1c
        /*010a*/ 	.short	(.L_103 - .L_102)


	//   ....[0]....
.L_102:
        /*010c*/ 	.word	0x00000070


	//   ....[1]....
        /*0110*/ 	.word	0x00000690


	//   ....[2]....
        /*0114*/ 	.word	0x00000720


	//----- nvinfo : EIATTR_CRS_STACK_SIZE
	.align		4
.L_103:
        /*0118*/ 	.byte	0x04, 0x1e
        /*011a*/ 	.short	(.L_105 - .L_104)
.L_104:
        /*011c*/ 	.word	0x00000000


	//----- nvinfo : EIATTR_CBANK_PARAM_SIZE
	.align		4
.L_105:
        /*0120*/ 	.byte	0x03, 0x19
        /*0122*/ 	.short	0x0034


	//----- nvinfo : EIATTR_PARAM_CBANK
	.align		4
        /*0124*/ 	.byte	0x04, 0x0a
        /*0126*/ 	.short	(.L_107 - .L_106)
	.align		4
.L_106:
        /*0128*/ 	.word	index@(.nv.constant0._Z25neural_ca_1d_warp_shufflePKfS0_S0_S0_Pfiii)
        /*012c*/ 	.short	0x0380
        /*012e*/ 	.short	0x0034


	//----- nvinfo : EIATTR_SW_WAR
	.align		4
.L_107:
        /*0130*/ 	.byte	0x04, 0x36
        /*0132*/ 	.short	(.L_109 - .L_108)
.L_108:
        /*0134*/ 	.word	0x00000008
.L_109:


//--------------------- .nv.callgraph             --------------------------
	.section	.nv.callgraph,"",@"SHT_CUDA_CALLGRAPH"
	.align	4
	.sectionentsize	8
	.align		4
        /*0000*/ 	.word	0x00000000
	.align		4
        /*0004*/ 	.word	0xffffffff
	.align		4
        /*0008*/ 	.word	0x00000000
	.align		4
        /*000c*/ 	.word	0xfffffffe
	.align		4
        /*0010*/ 	.word	0x00000000
	.align		4
        /*0014*/ 	.word	0xfffffffd
	.align		4
        /*0018*/ 	.word	0x00000000
	.align		4
        /*001c*/ 	.word	0xfffffffc


//--------------------- .text._Z24mass_conservation_kernelPKfPfiii --------------------------
	.section	.text._Z24mass_conservation_kernelPKfPfiii,"ax",@progbits
	.align	128
        .global         _Z24mass_conservation_kernelPKfPfiii
        .type           _Z24mass_conservation_kernelPKfPfiii,@function
        .size           _Z24mass_conservation_kernelPKfPfiii,(.L_x_80 - _Z24mass_conservation_kernelPKfPfiii)
        .other          _Z24mass_conservation_kernelPKfPfiii,@"STO_CUDA_ENTRY STV_DEFAULT"
_Z24mass_conservation_kernelPKfPfiii:
.text._Z24mass_conservation_kernelPKfPfiii:
[----:B------:R-:W-:Y:S08]  /*0000*/  LDC R1, c[0x0][0x37c] ;  /* 0x0000df00ff017b82 */ /* 0x000ff00000000800 */
[----:B------:R-:W0:Y:S08]  /*0010*/  S2UR UR7, SR_CTAID.Y ;  /* 0x00000000000779c3 */ /* 0x000e300000002600 */
[----:B------:R-:W0:Y:S08]  /*0020*/  LDC R2, c[0x0][0x398] ;  /* 0x0000e600ff027b82 */ /* 0x000e300000000800 */
[----:B------:R-:W1:Y:S08]  /*0030*/  S2UR UR6, SR_CTAID.X ;  /* 0x00000000000679c3 */ /* 0x000e700000002500 */
[----:B------:R-:W1:Y:S01]  /*0040*/  LDC R0, c[0x0][0x390] ;  /* 0x0000e400ff007b82 */ /* 0x000e620000000800 */
[----:B0-----:R-:W-:-:S04]  /*0050*/  ISETP.LE.AND P0, PT, R2, UR7, PT ;  /* 0x0000000702007c0c */ /* 0x001fc8000bf03270 */
[----:B-1----:R-:W-:-:S13]  /*0060*/  ISETP.LE.OR P0, PT, R0, UR6, P0 ;  /* 0x0000000600007c0c */ /* 0x002fda0008703670 */
[----:B------:R-:W-:Y:S05]  /*0070*/  @P0 EXIT ;  /* 0x000000000000094d */ /* 0x000fea0003800000 */
[----:B------:R-:W0:Y:S01]  /*0080*/  S2R R4, SR_TID.X ;  /* 0x0000000000047919 */ /* 0x000e220000002100 */
[----:B------:R-:W1:Y:S01]  /*0090*/  LDC R3, c[0x0][0x394] ;  /* 0x0000e500ff037b82 */ /* 0x000e620000000800 */
[----:B------:R-:W2:Y:S01]  /*00a0*/  LDCU.64 UR4, c[0x0][0x358] ;  /* 0x00006b00ff0477ac */ /* 0x000ea20008000a00 */
[----:B------:R-:W-:Y:S01]  /*00b0*/  BSSY.RECONVERGENT B0, `(.L_x_0) ;  /* 0x00000d4000007945 */ /* 0x000fe20003800200 */
[----:B------:R-:W-:Y:S01]  /*00c0*/  HFMA2 R35, -RZ, RZ, 0, 0 ;  /* 0x00000000ff237431 */ /* 0x000fe200000001ff */
[----:B0-----:R-:W-:-:S04]  /*00d0*/  LOP3.LUT R4, R4, 0x1f, RZ, 0xc0, !PT ;  /* 0x0000001f04047812 */ /* 0x001fc800078ec0ff */
[----:B-1----:R-:W-:-:S13]  /*00e0*/  ISETP.GE.AND P0, PT, R4, R3, PT ;  /* 0x000000030400720c */ /* 0x002fda0003f06270 */
[----:B--2---:R-:W-:Y:S05]  /*00f0*/  @P0 BRA `(.L_x_1) ;  /* 0x0000000c003c0947 */ /* 0x004fea0003800000 */
[-C--:B------:R-:W-:Y:S01]  /*0100*/  LOP3.LUT R0, RZ, R4.reuse, RZ, 0x33, !PT ;  /* 0x00000004ff007212 */ /* 0x080fe200078e33ff */
[----:B------:R-:W-:Y:S01]  /*0110*/  BSSY.RECONVERGENT B1, `(.L_x_2) ;  /* 0x0000070000017945 */ /* 0x000fe20003800200 */
[----:B------:R-:W-:Y:S02]  /*0120*/  MOV R35, RZ ;  /* 0x000000ff00237202 */ /* 0x000fe40000000f00 */
[----:B------:R-:W-:Y:S02]  /*0130*/  IADD3 R0, PT, PT, R0, R3, RZ ;  /* 0x0000000300007210 */ /* 0x000fe40007ffe0ff */
[----:B------:R-:W-:Y:S02]  /*0140*/  MOV R16, R4 ;  /* 0x0000000400107202 */ /* 0x000fe40000000f00 */
[C---:B------:R-:W-:Y:S02]  /*0150*/  ISETP.GE.U32.AND P0, PT, R0.reuse, 0x1e0, PT ;  /* 0x000001e00000780c */ /* 0x040fe40003f06070 */
[----:B------:R-:W-:-:S11]  /*0160*/  LEA.HI R6, R0, 0x1, RZ, 0x1b ;  /* 0x0000000100067811 */ /* 0x000fd600078fd8ff */
[----:B------:R-:W-:Y:S05]  /*0170*/  @!P0 BRA `(.L_x_3) ;  /* 0x0000000400a48947 */ /* 0x000fea0003800000 */
[----:B------:R-:W-:Y:S01]  /*0180*/  IMAD R5, R3, UR6, R4 ;  /* 0x0000000603057c24 */ /* 0x000fe2000f8e0204 */
[----:B------:R-:W-:Y:S02]  /*0190*/  LOP3.LUT R18, R6, 0xffffff0, RZ, 0xc0, !PT ;  /* 0x0ffffff006127812 */ /* 0x000fe400078ec0ff */
[----:B------:R-:W-:Y:S02]  /*01a0*/  MOV R35, RZ ;  /* 0x000000ff00237202 */ /* 0x000fe40000000f00 */
[C---:B------:R-:W-:Y:S02]  /*01b0*/  IADD3 R7, PT, PT, R5.reuse, 0x20, RZ ;  /* 0x0000002005077810 */ /* 0x040fe40007ffe0ff */
[C---:B------:R-:W-:Y:S02]  /*01c0*/  IADD3 R9, PT, PT, R5.reuse, 0x40, RZ ;  /* 0x0000004005097810 */ /* 0x040fe40007ffe0ff */
[----:B------:R-:W-:Y:S01]  /*01d0*/  IADD3 R11, PT, PT, R5, 0x60, RZ ;  /* 0x00000060050b7810 */ /* 0x000fe20007ffe0ff */
[-C--:B------:R-:W-:Y:S01]  /*01e0*/  IMAD R7, R7, R2.reuse, UR7 ;  /* 0x0000000707077e24 */ /* 0x080fe2000f8e0202 */
        /* <DEDUP_REMOVED lines=22> */
[C---:B------:R-:W-:Y:S01]  /*0350*/  IADD3 R25, PT, PT, R5.reuse, 0x1e0, RZ ;  /* 0x000001e005197810 */ /* 0x040fe20007ffe0ff */
[----:B------:R-:W-:Y:S01]  /*0360*/  IMAD R5, R5, R2, UR7 ;  /* 0x0000000705057e24 */ /* 0x000fe2000f8e0202 */
[----:B------:R-:W-:Y:S01]  /*0370*/  MOV R16, R4 ;  /* 0x0000000400107202 */ /* 0x000fe20000000f00 */
[-C--:B------:R-:W-:Y:S01]  /*0380*/  IMAD R10, R33, R2.reuse, UR7 ;  /* 0x00000007210a7e24 */ /* 0x080fe2000f8e0202 */
[----:B------:R-:W-:Y:S01]  /*0390*/  IADD3 R18, PT, PT, -R18, RZ, RZ ;  /* 0x000000ff12127210 */ /* 0x000fe20007ffe1ff */
[----:B------:R-:W-:-:S02]  /*03a0*/  IMAD R12, R27, R2, UR7 ;  /* 0x000000071b0c7e24 */ /* 0x000fc4000f8e0202 */
[----:B------:R-:W-:-:S07]  /*03b0*/  IMAD R14, R25, R2, UR7 ;  /* 0x00000007190e7e24 */ /* 0x000fce000f8e0202 */
.L_x_4:
[----:B------:R-:W0:Y:S02]  /*03c0*/  LDC.64 R24, c[0x0][0x380] ;  /* 0x0000e000ff187b82 */ /* 0x000e240000000a00 */
[----:B0-----:R-:W-:-:S04]  /*03d0*/  IMAD.WIDE R32, R5, 0x4, R24 ;  /* 0x0000000405207825 */ /* 0x001fc800078e0218 */
[--C-:B------:R-:W-:Y:S01]  /*03e0*/  IMAD.WIDE R26, R7, 0x4, R24.reuse ;  /* 0x00000004071a7825 */ /* 0x100fe200078e0218 */
[----:B------:R0:W2:Y:S04]  /*03f0*/  LDG.E.CONSTANT R0, desc[UR4][R32.64] ;  /* 0x0000000420007981 */ /* 0x0000a8000c1e9900 */
[----:B------:R1:W3:Y:S01]  /*0400*/  LDG.E.CONSTANT R22, desc[UR4][R26.64] ;  /* 0x000000041a167981 */ /* 0x0002e2000c1e9900 */
[----:B------:R-:W-:-:S04]  /*0410*/  IMAD.WIDE R28, R11, 0x4, R24 ;  /* 0x000000040b1c7825 */ /* 0x000fc800078e0218 */
[--C-:B0-----:R-:W-:Y:S01]  /*0420*/  IMAD.WIDE R32, R9, 0x4, R24.reuse ;  /* 0x0000000409207825 */ /* 0x101fe200078e0218 */
[----:B------:R0:W4:Y:S04]  /*0430*/  LDG.E.CONSTANT R36, desc[UR4][R28.64] ;  /* 0x000000041c247981 */ /* 0x000128000c1e9900 */
[----:B------:R-:W5:Y:S01]  /*0440*/  LDG.E.CONSTANT R30, desc[UR4][R32.64] ;  /* 0x00000004201e7981 */ /* 0x000f62000c1e9900 */
[----:B-1----:R-:W-:-:S04]  /*0450*/  IMAD.WIDE R26, R13, 0x4, R24 ;  /* 0x000000040d1a7825 */ /* 0x002fc800078e0218 */
[--C-:B0-----:R-:W-:Y:S01]  /*0460*/  IMAD.WIDE R28, R15, 0x4, R24.reuse ;  /* 0x000000040f1c7825 */ /* 0x101fe200078e0218 */
[----:B------:R0:W4:Y:S05]  /*0470*/  LDG.E.CONSTANT R34, desc[UR4][R26.64] ;  /* 0x000000041a227981 */ /* 0x00012a000c1e9900 */
[----:B------:R-:W4:Y:S01]  /*0480*/  LDG.E.CONSTANT R28, desc[UR4][R28.64] ;  /* 0x000000041c1c7981 */ /* 0x000f22000c1e9900 */
[----:B0-----:R-:W-:-:S05]  /*0490*/  IMAD.WIDE R26, R17, 0x4, R24 ;  /* 0x00000004111a7825 */ /* 0x001fca00078e0218 */
[----:B------:R0:W4:Y:S01]  /*04a0*/  LDG.E.CONSTANT R20, desc[UR4][R26.64] ;  /* 0x000000041a147981 */ /* 0x000122000c1e9900 */
[----:B------:R-:W-:-:S04]  /*04b0*/  IMAD.WIDE R32, R19, 0x4, R24 ;  /* 0x0000000413207825 */ /* 0x000fc800078e0218 */
[----:B--2---:R-:W-:Y:S02]  /*04c0*/  FADD R35, R0, R35 ;  /* 0x0000002300237221 */ /* 0x004fe40000000000 */
[----:B------:R1:W2:Y:S02]  /*04d0*/  LDG.E.CONSTANT R0, desc[UR4][R32.64] ;  /* 0x0000000420007981 */ /* 0x0002a4000c1e9900 */
[----:B---3--:R-:W-:-:S04]  /*04e0*/  FADD R35, R35, R22 ;  /* 0x0000001623237221 */ /* 0x008fc80000000000 */
[----:B-----5:R-:W-:-:S04]  /*04f0*/  FADD R35, R35, R30 ;  /* 0x0000001e23237221 */ /* 0x020fc80000000000 */
[----:B----4-:R-:W-:-:S04]  /*0500*/  FADD R35, R35, R36 ;  /* 0x0000002423237221 */ /* 0x010fc80000000000 */
[----:B------:R-:W-:-:S04]  /*0510*/  FADD R35, R35, R34 ;  /* 0x0000002223237221 */ /* 0x000fc80000000000 */
[----:B0-----:R-:W-:Y:S01]  /*0520*/  FADD R27, R35, R28 ;  /* 0x0000001c231b7221 */ /* 0x001fe20000000000 */
[----:B------:R-:W-:-:S04]  /*0530*/  IMAD.WIDE R34, R21, 0x4, R24 ;  /* 0x0000000415227825 */ /* 0x000fc800078e0218 */
[--C-:B-1----:R-:W-:Y:S01]  /*0540*/  IMAD.WIDE R32, R23, 0x4, R24.reuse ;  /* 0x0000000417207825 */ /* 0x102fe200078e0218 */
[----:B------:R-:W3:Y:S03]  /*0550*/  LDG.E.CONSTANT R22, desc[UR4][R34.64] ;  /* 0x0000000422167981 */ /* 0x000ee6000c1e9900 */
[----:B------:R-:W-:Y:S01]  /*0560*/  IMAD.WIDE R28, R31, 0x4, R24 ;  /* 0x000000041f1c7825 */ /* 0x000fe200078e0218 */
[----:B------:R0:W4:Y:S03]  /*0570*/  LDG.E.CONSTANT R36, desc[UR4][R32.64] ;  /* 0x0000000420247981 */ /* 0x000126000c1e9900 */
[----:B------:R-:W-:Y:S01]  /*0580*/  FADD R20, R27, R20 ;  /* 0x000000141b147221 */ /* 0x000fe20000000000 */
[--C-:B------:R-:W-:Y:S01]  /*0590*/  IMAD.WIDE R26, R37, 0x4, R24.reuse ;  /* 0x00000004251a7825 */ /* 0x100fe200078e0218 */
[----:B------:R1:W5:Y:S05]  /*05a0*/  LDG.E.CONSTANT R30, desc[UR4][R28.64] ;  /* 0x000000041c1e7981 */ /* 0x00036a000c1e9900 */
[----:B------:R5:W5:Y:S01]  /*05b0*/  LDG.E.CONSTANT R26, desc[UR4][R26.64] ;  /* 0x000000041a1a7981 */ /* 0x000b62000c1e9900 */
[----:B0-----:R-:W-:-:S04]  /*05c0*/  IMAD.WIDE R32, R10, 0x4, R24 ;  /* 0x000000040a207825 */ /* 0x001fc800078e0218 */
[--C-:B-1----:R-:W-:Y:S02]  /*05d0*/  IMAD.WIDE R28, R8, 0x4, R24.reuse ;  /* 0x00000004081c7825 */ /* 0x102fe400078e0218 */
[----:B------:R-:W5:Y:S02]  /*05e0*/  LDG.E.CONSTANT R32, desc[UR4][R32.64] ;  /* 0x0000000420207981 */ /* 0x000f64000c1e9900 */
[--C-:B------:R-:W-:Y:S02]  /*05f0*/  IMAD.WIDE R34, R12, 0x4, R24.reuse ;  /* 0x000000040c227825 */ /* 0x100fe400078e0218 */
[----:B------:R-:W5:Y:S02]  /*0600*/  LDG.E.CONSTANT R28, desc[UR4][R28.64] ;  /* 0x000000041c1c7981 */ /* 0x000f64000c1e9900 */
[----:B------:R-:W-:Y:S02]  /*0610*/  IMAD.WIDE R24, R14, 0x4, R24 ;  /* 0x000000040e187825 */ /* 0x000fe400078e0218 */
[----:B------:R-:W5:Y:S04]  /*0620*/  LDG.E.CONSTANT R34, desc[UR4][R34.64] ;  /* 0x0000000422227981 */ /* 0x000f68000c1e9900 */
[----:B------:R-:W5:Y:S01]  /*0630*/  LDG.E.CONSTANT R24, desc[UR4][R24.64] ;  /* 0x0000000418187981 */ /* 0x000f62000c1e9900 */
[----:B------:R-:W-:-:S04]  /*0640*/  IADD3 R18, PT, PT, R18, 0x10, RZ ;  /* 0x0000001012127810 */ /* 0x000fc80007ffe0ff */
[----:B------:R-:W-:Y:S02]  /*0650*/  ISETP.NE.AND P0, PT, R18, RZ, PT ;  /* 0x000000ff1200720c */ /* 0x000fe40003f05270 */
[----:B------:R-:W-:Y:S02]  /*0660*/  IADD3 R16, PT, PT, R16, 0x200, RZ ;  /* 0x0000020010107810 */ /* 0x000fe40007ffe0ff */
[C---:B------:R-:W-:Y:S02]  /*0670*/  LEA R5, R2.reuse, R5, 0x9 ;  /* 0x0000000502057211 */ /* 0x040fe400078e48ff */
[C---:B------:R-:W-:Y:S02]  /*0680*/  LEA R7, R2.reuse, R7, 0x9 ;  /* 0x0000000702077211 */ /* 0x040fe400078e48ff */
[C---:B------:R-:W-:Y:S02]  /*0690*/  LEA R9, R2.reuse, R9, 0x9 ;  /* 0x0000000902097211 */ /* 0x040fe400078e48ff */
[----:B------:R-:W-:-:S02]  /*06a0*/  LEA R11, R2, R11, 0x9 ;  /* 0x0000000b020b7211 */ /* 0x000fc400078e48ff */
[C---:B------:R-:W-:Y:S02]  /*06b0*/  LEA R13, R2.reuse, R13, 0x9 ;  /* 0x0000000d020d7211 */ /* 0x040fe400078e48ff */
[C---:B------:R-:W-:Y:S02]  /*06c0*/  LEA R15, R2.reuse, R15, 0x9 ;  /* 0x0000000f020f7211 */ /* 0x040fe400078e48ff */
        /* <DEDUP_REMOVED lines=9> */
[----:B------:R-:W-:Y:S01]  /*0760*/  LEA R14, R2, R14, 0x9 ;  /* 0x0000000e020e7211 */ /* 0x000fe200078e48ff */
[----:B--2---:R-:W-:-:S04]  /*0770*/  FADD R0, R20, R0 ;  /* 0x0000000014007221 */ /* 0x004fc80000000000 */
[----:B---3--:R-:W-:-:S04]  /*0780*/  FADD R0, R0, R22 ;  /* 0x0000001600007221 */ /* 0x008fc80000000000 */
[----:B----4-:R-:W-:-:S04]  /*0790*/  FADD R0, R0, R36 ;  /* 0x0000002400007221 */ /* 0x010fc80000000000 */
[----:B-----5:R-:W-:-:S04]  /*07a0*/  FADD R27, R0, R30 ;  /* 0x0000001e001b7221 */ /* 0x020fc80000000000 */
[----:B------:R-:W-:-:S04]  /*07b0*/  FADD R27, R27, R26 ;  /* 0x0000001a1b1b7221 */ /* 0x000fc80000000000 */
[----:B------:R-:W-:-:S04]  /*07c0*/  FADD R27, R27, R28 ;  /* 0x0000001c1b1b7221 */ /* 0x000fc80000000000 */
[----:B------:R-:W-:-:S04]  /*07d0*/  FADD R27, R27, R32 ;  /* 0x000000201b1b7221 */ /* 0x000fc80000000000 */
[----:B------:R-:W-:-:S04]  /*07e0*/  FADD R27, R27, R34 ;  /* 0x000000221b1b7221 */ /* 0x000fc80000000000 */
[----:B------:R-:W-:Y:S01]  /*07f0*/  FADD R35, R27, R24 ;  /* 0x000000181b237221 */ /* 0x000fe20000000000 */
[----:B------:R-:W-:Y:S06]  /*0800*/  @P0 BRA `(.L_x_4) ;  /* 0xfffffff800ec0947 */ /* 0x000fec000383ffff */
.L_x_3:
[----:B------:R-:W-:Y:S05]  /*0810*/  BSYNC.RECONVERGENT B1 ;  /* 0x0000000000017941 */ /* 0x000fea0003800200 */
.L_x_2:
[----:B------:R-:W-:Y:S01]  /*0820*/  LOP3.LUT P0, R0, R6, 0xf, RZ, 0xc0, !PT ;  /* 0x0000000f06007812 */ /* 0x000fe2000780c0ff */
[----:B------:R-:W-:-:S12]  /*0830*/  BSSY.RECONVERGENT B1, `(.L_x_1) ;  /* 0x000005b000017945 */ /* 0x000fd80003800200 */
[----:B------:R-:W-:Y:S05]  /*0840*/  @!P0 BRA `(.L_x_5) ;  /* 0x0000000400648947 */ /* 0x000fea0003800000 */
[----:B------:R-:W-:Y:S01]  /*0850*/  ISETP.GE.U32.AND P0, PT, R0, 0x8, PT ;  /* 0x000000080000780c */ /* 0x000fe20003f06070 */
[----:B------:R-:W-:Y:S01]  /*0860*/  BSSY.RECONVERGENT B2, `(.L_x_6) ;  /* 0x000002e000027945 */ /* 0x000fe20003800200 */
[----:B------:R-:W-:-:S04]  /*0870*/  LOP3.LUT R17, R6, 0x7, RZ, 0xc0, !PT ;  /* 0x0000000706117812 */ /* 0x000fc800078ec0ff */
[----:B------:R-:W-:-:S07]  /*0880*/  ISETP.NE.AND P1, PT, R17, RZ, PT ;  /* 0x000000ff1100720c */ /* 0x000fce0003f25270 */
[----:B------:R-:W-:Y:S06]  /*0890*/  @!P0 BRA `(.L_x_7) ;  /* 0x0000000000a88947 */ /* 0x000fec0003800000 */
[----:B------:R-:W0:Y:S01]  /*08a0*/  LDC.64 R8, c[0x0][0x380] ;  /* 0x0000e000ff087b82 */ /* 0x000e220000000a00 */
[----:B------:R-:W-:-:S04]  /*08b0*/  IMAD R7, R3, UR6, R16 ;  /* 0x0000000603077c24 */ /* 0x000fc8000f8e0210 */
[CC--:B------:R-:W-:Y:S01]  /*08c0*/  IMAD R13, R7.reuse, R2.reuse, UR7 ;  /* 0x00000007070d7e24 */ /* 0x0c0fe2000f8e0202 */
[C---:B------:R-:W-:Y:S02]  /*08d0*/  IADD3 R5, PT, PT, R7.reuse, 0x20, RZ ;  /* 0x0000002007057810 */ /* 0x040fe40007ffe0ff */
[C---:B------:R-:W-:Y:S02]  /*08e0*/  IADD3 R11, PT, PT, R7.reuse, 0x40, RZ ;  /* 0x00000040070b7810 */ /* 0x040fe40007ffe0ff */
[----:B------:R-:W-:Y:S01]  /*08f0*/  IADD3 R19, PT, PT, R7, 0x60, RZ ;  /* 0x0000006007137810 */ /* 0x000fe20007ffe0ff */
[-C--:B------:R-:W-:Y:S02]  /*0900*/  IMAD R5, R5, R2.reuse, UR7 ;  /* 0x0000000705057e24 */ /* 0x080fe4000f8e0202 */
[-C--:B------:R-:W-:Y:S01]  /*0910*/  IMAD R11, R11, R2.reuse, UR7 ;  /* 0x000000070b0b7e24 */ /* 0x080fe2000f8e0202 */
[----:B------:R-:W-:Y:S01]  /*0920*/  IADD3 R23, PT, PT, R7, 0x80, RZ ;  /* 0x0000008007177810 */ /* 0x000fe20007ffe0ff */
[----:B------:R-:W-:-:S02]  /*0930*/  IMAD R21, R19, R2, UR7 ;  /* 0x0000000713157e24 */ /* 0x000fc4000f8e0202 */
[----:B0-----:R-:W-:-:S04]  /*0940*/  IMAD.WIDE R12, R13, 0x4, R8 ;  /* 0x000000040d0c7825 */ /* 0x001fc800078e0208 */
[--C-:B------:R-:W-:Y:S01]  /*0950*/  IMAD.WIDE R14, R5, 0x4, R8.reuse ;  /* 0x00000004050e7825 */ /* 0x100fe200078e0208 */
[----:B------:R0:W2:Y:S03]  /*0960*/  LDG.E.CONSTANT R0, desc[UR4][R12.64] ;  /* 0x000000040c007981 */ /* 0x0000a6000c1e9900 */
[--C-:B------:R-:W-:Y:S01]  /*0970*/  IMAD.WIDE R18, R11, 0x4, R8.reuse ;  /* 0x000000040b127825 */ /* 0x100fe200078e0208 */
[----:B------:R1:W3:Y:S01]  /*0980*/  LDG.E.CONSTANT R5, desc[UR4][R14.64] ;  /* 0x000000040e057981 */ /* 0x0002e2000c1e9900 */
[----:B------:R-:W-:Y:S02]  /*0990*/  IADD3 R25, PT, PT, R7, 0xa0, RZ ;  /* 0x000000a007197810 */ /* 0x000fe40007ffe0ff */
[----:B------:R-:W-:Y:S02]  /*09a0*/  IMAD R23, R23, R2, UR7 ;  /* 0x0000000717177e24 */ /* 0x000fe4000f8e0202 */
[----:B------:R-:W-:Y:S01]  /*09b0*/  IMAD.WIDE R10, R21, 0x4, R8 ;  /* 0x00000004150a7825 */ /* 0x000fe200078e0208 */
[----:B------:R-:W4:Y:S01]  /*09c0*/  LDG.E.CONSTANT R19, desc[UR4][R18.64] ;  /* 0x0000000412137981 */ /* 0x000f22000c1e9900 */
[----:B------:R-:W-:-:S02]  /*09d0*/  IADD3 R21, PT, PT, R7, 0xc0, RZ ;  /* 0x000000c007157810 */ /* 0x000fc40007ffe0ff */
[-C--:B------:R-:W-:Y:S02]  /*09e0*/  IMAD R25, R25, R2.reuse, UR7 ;  /* 0x0000000719197e24 */ /* 0x080fe4000f8e0202 */
[--C-:B0-----:R-:W-:Y:S01]  /*09f0*/  IMAD.WIDE R12, R23, 0x4, R8.reuse ;  /* 0x00000004170c7825 */ /* 0x101fe200078e0208 */
[----:B------:R-:W5:Y:S01]  /*0a00*/  LDG.E.CONSTANT R11, desc[UR4][R10.64] ;  /* 0x000000040a0b7981 */ /* 0x000f62000c1e9900 */
[----:B------:R-:W-:Y:S02]  /*0a10*/  IADD3 R7, PT, PT, R7, 0xe0, RZ ;  /* 0x000000e007077810 */ /* 0x000fe40007ffe0ff */
[-C--:B------:R-:W-:Y:S02]  /*0a20*/  IMAD R21, R21, R2.reuse, UR7 ;  /* 0x0000000715157e24 */ /* 0x080fe4000f8e0202 */
[----:B-1----:R-:W-:Y:S01]  /*0a30*/  IMAD.WIDE R14, R25, 0x4, R8 ;  /* 0x00000004190e7825 */ /* 0x002fe200078e0208 */
[----:B------:R-:W5:Y:S03]  /*0a40*/  LDG.E.CONSTANT R13, desc[UR4][R12.64] ;  /* 0x000000040c0d7981 */ /* 0x000f66000c1e9900 */
[----:B------:R-:W-:-:S02]  /*0a50*/  IMAD R7, R7, R2, UR7 ;  /* 0x0000000707077e24 */ /* 0x000fc4000f8e0202 */
[--C-:B------:R-:W-:Y:S01]  /*0a60*/  IMAD.WIDE R20, R21, 0x4, R8.reuse ;  /* 0x0000000415147825 */ /* 0x100fe200078e0208 */
[----:B------:R-:W5:Y:S03]  /*0a70*/  LDG.E.CONSTANT R15, desc[UR4][R14.64] ;  /* 0x000000040e0f7981 */ /* 0x000f66000c1e9900 */
[----:B------:R-:W-:Y:S02]  /*0a80*/  IMAD.WIDE R8, R7, 0x4, R8 ;  /* 0x0000000407087825 */ /* 0x000fe400078e0208 */
[----:B------:R-:W5:Y:S04]  /*0a90*/  LDG.E.CONSTANT R21, desc[UR4][R20.64] ;  /* 0x0000000414157981 */ /* 0x000f68000c1e9900 */
[----:B------:R-:W5:Y:S01]  /*0aa0*/  LDG.E.CONSTANT R9, desc[UR4][R8.64] ;  /* 0x0000000408097981 */ /* 0x000f62000c1e9900 */
[----:B------:R-:W-:Y:S01]  /*0ab0*/  IADD3 R16, PT, PT, R16, 0x100, RZ ;  /* 0x0000010010107810 */ /* 0x000fe20007ffe0ff */
[----:B--2---:R-:W-:-:S04]  /*0ac0*/  FADD R0, R35, R0 ;  /* 0x0000000023007221 */ /* 0x004fc80000000000 */
[----:B---3--:R-:W-:-:S04]  /*0ad0*/  FADD R0, R0, R5 ;  /* 0x0000000500007221 */ /* 0x008fc80000000000 */
[----:B----4-:R-:W-:-:S04]  /*0ae0*/  FADD R0, R0, R19 ;  /* 0x0000001300007221 */ /* 0x010fc80000000000 */
[----:B-----5:R-:W-:-:S04]  /*0af0*/  FADD R0, R0, R11 ;  /* 0x0000000b00007221 */ /* 0x020fc80000000000 */
[----:B------:R-:W-:-:S04]  /*0b00*/  FADD R0, R0, R13 ;  /* 0x0000000d00007221 */ /* 0x000fc80000000000 */
[----:B------:R-:W-:-:S04]  /*0b10*/  FADD R0, R0, R15 ;  /* 0x0000000f00007221 */ /* 0x000fc80000000000 */
[----:B------:R-:W-:-:S04]  /*0b20*/  FADD R0, R0, R21 ;  /* 0x0000001500007221 */ /* 0x000fc80000000000 */
[----:B------:R-:W-:-:S07]  /*0b30*/  FADD R35, R0, R9 ;  /* 0x0000000900237221 */ /* 0x000fce0000000000 */
.L_x_7:
[----:B------:R-:W-:Y:S05]  /*0b40*/  BSYNC.RECONVERGENT B2 ;  /* 0x0000000000027941 */ /* 0x000fea0003800200 */
.L_x_6:
        /* <DEDUP_REMOVED lines=13> */
[-C--:B------:R-:W-:Y:S02]  /*0c20*/  IMAD R13, R13, R2.reuse, UR7 ;  /* 0x000000070d0d7e24 */ /* 0x080fe4000f8e0202 */
[----:B------:R-:W-:-:S02]  /*0c30*/  IMAD R5, R5, R2, UR7 ;  /* 0x0000000705057e24 */ /* 0x000fc4000f8e0202 */
[----:B0-----:R-:W-:-:S04]  /*0c40*/  IMAD.WIDE R8, R9, 0x4, R6 ;  /* 0x0000000409087825 */ /* 0x001fc800078e0206 */
[--C-:B------:R-:W-:Y:S02]  /*0c50*/  IMAD.WIDE R10, R11, 0x4, R6.reuse ;  /* 0x000000040b0a7825 */ /* 0x100fe400078e0206 */
[----:B------:R-:W2:Y:S02]  /*0c60*/  LDG.E.CONSTANT R8, desc[UR4][R8.64] ;  /* 0x0000000408087981 */ /* 0x000ea4000c1e9900 */
[--C-:B------:R-:W-:Y:S02]  /*0c70*/  IMAD.WIDE R12, R13, 0x4, R6.reuse ;  /* 0x000000040d0c7825 */ /* 0x100fe400078e0206 */
[----:B------:R-:W3:Y:S02]  /*0c80*/  LDG.E.CONSTANT R10, desc[UR4][R10.64] ;  /* 0x000000040a0a7981 */ /* 0x000ee4000c1e9900 */
[----:B------:R-:W-:Y:S02]  /*0c90*/  IMAD.WIDE R6, R5, 0x4, R6 ;  /* 0x0000000405067825 */ /* 0x000fe400078e0206 */
[----:B------:R-:W4:Y:S04]  /*0ca0*/  LDG.E.CONSTANT R12, desc[UR4][R12.64] ;  /* 0x000000040c0c7981 */ /* 0x000f28000c1e9900 */
[----:B------:R-:W5:Y:S01]  /*0cb0*/  LDG.E.CONSTANT R6, desc[UR4][R6.64] ;  /* 0x0000000406067981 */ /* 0x000f62000c1e9900 */
[----:B------:R-:W-:Y:S01]  /*0cc0*/  IADD3 R16, PT, PT, R16, 0x80, RZ ;  /* 0x0000008010107810 */ /* 0x000fe20007ffe0ff */
[----:B--2---:R-:W-:-:S04]  /*0cd0*/  FADD R35, R35, R8 ;  /* 0x0000000823237221 */ /* 0x004fc80000000000 */
[----:B---3--:R-:W-:-:S04]  /*0ce0*/  FADD R35, R35, R10 ;  /* 0x0000000a23237221 */ /* 0x008fc80000000000 */
[----:B----4-:R-:W-:-:S04]  /*0cf0*/  FADD R35, R35, R12 ;  /* 0x0000000c23237221 */ /* 0x010fc80000000000 */
[----:B-----5:R-:W-:-:S07]  /*0d00*/  FADD R35, R35, R6 ;  /* 0x0000000623237221 */ /* 0x020fce0000000000 */
.L_x_9:
[----:B------:R-:W-:Y:S05]  /*0d10*/  BSYNC.RECONVERGENT B2 ;  /* 0x0000000000027941 */ /* 0x000fea0003800200 */
.L_x_8:
[----:B------:R-:W-:Y:S05]  /*0d20*/  @!P1 BRA `(.L_x_5) ;  /* 0x00000000002c9947 */ /* 0x000fea0003800000 */
[----:B------:R-:W0:Y:S01]  /*0d30*/  LDC.64 R8, c[0x0][0x380] ;  /* 0x0000e000ff087b82 */ /* 0x000e220000000a00 */
[----:B------:R-:W-:Y:S01]  /*0d40*/  IMAD R5, R3, UR6, R16 ;  /* 0x0000000603057c24 */ /* 0x000fe2000f8e0210 */
[----:B------:R-:W-:-:S03]  /*0d50*/  IADD3 R0, PT, PT, -R0, RZ, RZ ;  /* 0x000000ff00007210 */ /* 0x000fc60007ffe1ff */
[----:B------:R-:W-:-:S07]  /*0d60*/  IMAD R5, R5, R2, UR7 ;  /* 0x0000000705057e24 */ /* 0x000fce000f8e0202 */
.L_x_10:
[----:B0-----:R-:W-:-:S06]  /*0d70*/  IMAD.WIDE R6, R5, 0x4, R8 ;  /* 0x0000000405067825 */ /* 0x001fcc00078e0208 */
[----:B------:R-:W2:Y:S01]  /*0d80*/  LDG.E.CONSTANT R6, desc[UR4][R6.64] ;  /* 0x0000000406067981 */ /* 0x000ea2000c1e9900 */
[----:B------:R-:W-:Y:S02]  /*0d90*/  IADD3 R0, PT, PT, R0, 0x1, RZ ;  /* 0x0000000100007810 */ /* 0x000fe40007ffe0ff */
[----:B------:R-:W-:Y:S02]  /*0da0*/  LEA R5, R2, R5, 0x5 ;  /* 0x0000000502057211 */ /* 0x000fe400078e28ff */
[----:B------:R-:W-:Y:S01]  /*0db0*/  ISETP.NE.AND P0, PT, R0, RZ, PT ;  /* 0x000000ff0000720c */ /* 0x000fe20003f05270 */
[----:B--2---:R-:W-:-:S12]  /*0dc0*/  FADD R35, R6, R35 ;  /* 0x0000002306237221 */ /* 0x004fd80000000000 */
[----:B------:R-:W-:Y:S05]  /*0dd0*/  @P0 BRA `(.L_x_10) ;  /* 0xfffffffc00e40947 */ /* 0x000fea000383ffff */
.L_x_5:
[----:B------:R-:W-:Y:S05]  /*0de0*/  BSYNC.RECONVERGENT B1 ;  /* 0x0000000000017941 */ /* 0x000fea0003800200 */
.L_x_1:
[----:B------:R-:W-:Y:S05]  /*0df0*/  BSYNC.RECONVERGENT B0 ;  /* 0x0000000000007941 */ /* 0x000fea0003800200 */
.L_x_0:
[----:B------:R-:W0:Y:S01]  /*0e00*/  SHFL.DOWN PT, R35, R35, 0x10, 0x1f ;  /* 0x0a001f0023237f89 */ /* 0x000e2200000e0000 */
[----:B------:R-:W-:Y:S01]  /*0e10*/  ISETP.GE.AND P0, PT, R4, R3, PT ;  /* 0x000000030400720c */ /* 0x000fe20003f06270 */
[----:B------:R-:W-:Y:S02]  /*0e20*/  BSSY.RECONVERGENT B0, `(.L_x_11) ;  /* 0x00000db000007945 */ /* 0x000fe40003800200 */
[----:B0-----:R-:W0:Y:S02]  /*0e30*/  SHFL.DOWN PT, R0, R35, 0x8, 0x1f ;  /* 0x09001f0023007f89 */ /* 0x001e2400000e0000 */
[----:B0-----:R-:W-:-:S05]  /*0e40*/  FADD R5, R35, R0 ;  /* 0x0000000023057221 */ /* 0x001fca0000000000 */
[----:B------:R-:W0:Y:S02]  /*0e50*/  SHFL.DOWN PT, R0, R5, 0x4, 0x1f ;  /* 0x08801f0005007f89 */ /* 0x000e2400000e0000 */
[----:B0-----:R-:W-:-:S05]  /*0e60*/  FADD R6, R5, R0 ;  /* 0x0000000005067221 */ /* 0x001fca0000000000 */
[----:B------:R-:W0:Y:S02]  /*0e70*/  SHFL.DOWN PT, R7, R6, 0x2, 0x1f ;  /* 0x08401f0006077f89 */ /* 0x000e2400000e0000 */
[----:B0-----:R-:W-:Y:S01]  /*0e80*/  FADD R7, R6, R7 ;  /* 0x0000000706077221 */ /* 0x001fe20000000000 */
[----:B------:R-:W-:-:S04]  /*0e90*/  HFMA2 R6, -RZ, RZ, 0, 0 ;  /* 0x00000000ff067431 */ /* 0x000fc800000001ff */
[----:B------:R-:W0:Y:S02]  /*0ea0*/  SHFL.DOWN PT, R0, R7, 0x1, 0x1f ;  /* 0x08201f0007007f89 */ /* 0x000e2400000e0000 */
[----:B0-----:R-:W-:-:S06]  /*0eb0*/  FADD R0, R7, R0 ;  /* 0x0000000007007221 */ /* 0x001fcc0000000000 */
[----:B------:R-:W0:Y:S01]  /*0ec0*/  SHFL.IDX PT, R0, R0, RZ, 0x1f ;  /* 0x00001fff00007589 */ /* 0x000e2200000e0000 */
[----:B------:R-:W-:Y:S05]  /*0ed0*/  @P0 BRA `(.L_x_12) ;  /* 0x0000000c003c0947 */ /* 0x000fea0003800000 */
[-C--:B------:R-:W-:Y:S01]  /*0ee0*/  LOP3.LUT R6, RZ, R4.reuse, RZ, 0x33, !PT ;  /* 0x00000004ff067212 */ /* 0x080fe200078e33ff */
[----:B------:R-:W-:Y:S01]  /*0ef0*/  BSSY.RECONVERGENT B1, `(.L_x_13) ;  /* 0x0000070000017945 */ /* 0x000fe20003800200 */
[----:B------:R-:W-:Y:S02]  /*0f00*/  MOV R18, R4 ;  /* 0x0000000400127202 */ /* 0x000fe40000000f00 */
[----:B------:R-:W-:Y:S02]  /*0f10*/  IADD3 R7, PT, PT, R6, R3, RZ ;  /* 0x0000000306077210 */ /* 0x000fe40007ffe0ff */
[----:B------:R-:W-:Y:S02]  /*0f20*/  MOV R6, RZ ;  /* 0x000000ff00067202 */ /* 0x000fe40000000f00 */
[C---:B------:R-:W-:Y:S02]  /*0f30*/  ISETP.GE.U32.AND P0, PT, R7.reuse, 0x1e0, PT ;  /* 0x000001e00700780c */ /* 0x040fe40003f06070 */
[----:B------:R-:W-:-:S11]  /*0f40*/  LEA.HI R7, R7, 0x1, RZ, 0x1b ;  /* 0x0000000107077811 */ /* 0x000fd600078fd8ff */
[----:B------:R-:W-:Y:S05]  /*0f50*/  @!P0 BRA `(.L_x_14) ;  /* 0x0000000400a48947 */ /* 0x000fea0003800000 */
[----:B------:R-:W-:Y:S01]  /*0f60*/  IMAD R5, R3, UR6, R4 ;  /* 0x0000000603057c24 */ /* 0x000fe2000f8e0204 */
[----:B------:R-:W-:Y:S02]  /*0f70*/  LOP3.LUT R20, R7, 0xffffff0, RZ, 0xc0, !PT ;  /* 0x0ffffff007147812 */ /* 0x000fe400078ec0ff */
[----:B------:R-:W-:Y:S01]  /*0f80*/  MOV R6, RZ ;  /* 0x000000ff00067202 */ /* 0x000fe20000000f00 */
[C---:B------:R-:W-:Y:S01]  /*0f90*/  VIADD R37, R5.reuse, 0x140 ;  /* 0x0000014005257836 */ /* 0x040fe20000000000 */
        /* <DEDUP_REMOVED lines=32> */
.L_x_15:
[----:B------:R-:W1:Y:S02]  /*11a0*/  LDC.64 R24, c[0x0][0x388] ;  /* 0x0000e200ff187b82 */ /* 0x000e640000000a00 */
[----:B-1----:R-:W-:-:S05]  /*11b0*/  IMAD.WIDE R32, R5, 0x4, R24 ;  /* 0x0000000405207825 */ /* 0x002fca00078e0218 */
[----:B------:R1:W2:Y:S01]  /*11c0*/  LDG.E R30, desc[UR4][R32.64] ;  /* 0x00000004201e7981 */ /* 0x0002a2000c1e1900 */
[----:B------:R-:W-:-:S04]  /*11d0*/  IMAD.WIDE R26, R11, 0x4, R24 ;  /* 0x000000040b1a7825 */ /* 0x000fc800078e0218 */
[--C-:B------:R-:W-:Y:S01]  /*11e0*/  IMAD.WIDE R28, R13, 0x4, R24.reuse ;  /* 0x000000040d1c7825 */ /* 0x100fe200078e0218 */
[----:B------:R3:W4:Y:S03]  /*11f0*/  LDG.E R36, desc[UR4][R26.64] ;  /* 0x000000041a247981 */ /* 0x000726000c1e1900 */
[--C-:B-1----:R-:W-:Y:S02]  /*1200*/  IMAD.WIDE R32, R9, 0x4, R24.reuse ;  /* 0x0000000409207825 */ /* 0x102fe400078e0218 */
[----:B------:R-:W5:Y:S04]  /*1210*/  LDG.E R28, desc[UR4][R28.64] ;  /* 0x000000041c1c7981 */ /* 0x000f68000c1e1900 */
[----:B------:R1:W4:Y:S01]  /*1220*/  LDG.E R22, desc[UR4][R32.64] ;  /* 0x0000000420167981 */ /* 0x000322000c1e1900 */
[----:B---3--:R-:W-:-:S04]  /*1230*/  IMAD.WIDE R26, R15, 0x4, R24 ;  /* 0x000000040f1a7825 */ /* 0x008fc800078e0218 */
[--C-:B------:R-:W-:Y:S01]  /*1240*/  IMAD.WIDE R34, R17, 0x4, R24.reuse ;  /* 0x0000000411227825 */ /* 0x100fe200078e0218 */
[----:B------:R3:W5:Y:S03]  /*1250*/  LDG.E R29, desc[UR4][R26.64] ;  /* 0x000000041a1d7981 */ /* 0x000766000c1e1900 */
[--C-:B-1----:R-:W-:Y:S02]  /*1260*/  IMAD.WIDE R32, R19, 0x4, R24.reuse ;  /* 0x0000000413207825 */ /* 0x102fe400078e0218 */
[----:B------:R-:W5:Y:S04]  /*1270*/  LDG.E R34, desc[UR4][R34.64] ;  /* 0x0000000422227981 */ /* 0x000f68000c1e1900 */
[----:B------:R-:W5:Y:S01]  /*1280*/  LDG.E R32, desc[UR4][R32.64] ;  /* 0x0000000420207981 */ /* 0x000f62000c1e1900 */
[----:B---3--:R-:W-:-:S06]  /*1290*/  IMAD.WIDE R26, R21, 0x4, R24 ;  /* 0x00000004151a7825 */ /* 0x008fcc00078e0218 */
[----:B------:R-:W3:Y:S01]  /*12a0*/  LDG.E R26, desc[UR4][R26.64] ;  /* 0x000000041a1a7981 */ /* 0x000ee2000c1e1900 */
[----:B--2---:R-:W-:-:S04]  /*12b0*/  FADD R30, R30, R6 ;  /* 0x000000061e1e7221 */ /* 0x004fc80000000000 */
[----:B----4-:R-:W-:-:S04]  /*12c0*/  FADD R22, R30, R22 ;  /* 0x000000161e167221 */ /* 0x010fc80000000000 */
[----:B------:R-:W-:-:S04]  /*12d0*/  FADD R22, R22, R36 ;  /* 0x0000002416167221 */ /* 0x000fc80000000000 */
[----:B-----5:R-:W-:-:S04]  /*12e0*/  FADD R22, R22, R28 ;  /* 0x0000001c16167221 */ /* 0x020fc80000000000 */
[----:B------:R-:W-:-:S04]  /*12f0*/  FADD R29, R22, R29 ;  /* 0x0000001d161d7221 */ /* 0x000fc80000000000 */
[----:B------:R-:W-:Y:S01]  /*1300*/  FADD R29, R29, R34 ;  /* 0x000000221d1d7221 */ /* 0x000fe20000000000 */
[----:B------:R-:W-:-:S04]  /*1310*/  IMAD.WIDE R34, R23, 0x4, R24 ;  /* 0x0000000417227825 */ /* 0x000fc800078e0218 */
[----:B------:R-:W-:Y:S01]  /*1320*/  FADD R22, R29, R32 ;  /* 0x000000201d167221 */ /* 0x000fe20000000000 */
[--C-:B------:R-:W-:Y:S01]  /*1330*/  IMAD.WIDE R32, R31, 0x4, R24.reuse ;  /* 0x000000041f207825 */ /* 0x100fe200078e0218 */
[----:B------:R-:W2:Y:S03]  /*1340*/  LDG.E R6, desc[UR4][R34.64] ;  /* 0x0000000422067981 */ /* 0x000ea6000c1e1900 */
[----:B------:R-:W-:Y:S01]  /*1350*/  IMAD.WIDE R28, R37, 0x4, R24 ;  /* 0x00000004251c7825 */ /* 0x000fe200078e0218 */
[----:B------:R1:W4:Y:S03]  /*1360*/  LDG.E R30, desc[UR4][R32.64] ;  /* 0x00000004201e7981 */ /* 0x000326000c1e1900 */
[----:B---3--:R-:W-:Y:S01]  /*1370*/  FADD R22, R22, R26 ;  /* 0x0000001a16167221 */ /* 0x008fe20000000000 */
[--C-:B------:R-:W-:Y:S01]  /*1380*/  IMAD.WIDE R26, R8, 0x4, R24.reuse ;  /* 0x00000004081a7825 */ /* 0x100fe200078e0218 */
[----:B------:R3:W5:Y:S05]  /*1390*/  LDG.E R36, desc[UR4][R28.64] ;  /* 0x000000041c247981 */ /* 0x00076a000c1e1900 */
[----:B------:R-:W5:Y:S01]  /*13a0*/  LDG.E R26, desc[UR4][R26.64] ;  /* 0x000000041a1a7981 */ /* 0x000f62000c1e1900 */
[----:B-1----:R-:W-:-:S04]  /*13b0*/  IMAD.WIDE R32, R12, 0x4, R24 ;  /* 0x000000040c207825 */ /* 0x002fc800078e0218 */
[--C-:B---3--:R-:W-:Y:S02]  /*13c0*/  IMAD.WIDE R28, R10, 0x4, R24.reuse ;  /* 0x000000040a1c7825 */ /* 0x108fe400078e0218 */
[----:B------:R-:W3:Y:S02]  /*13d0*/  LDG.E R32, desc[UR4][R32.64] ;  /* 0x0000000420207981 */ /* 0x000ee4000c1e1900 */
[--C-:B------:R-:W-:Y:S02]  /*13e0*/  IMAD.WIDE R34, R14, 0x4, R24.reuse ;  /* 0x000000040e227825 */ /* 0x100fe400078e0218 */
[----:B------:R-:W3:Y:S02]  /*13f0*/  LDG.E R28, desc[UR4][R28.64] ;  /* 0x000000041c1c7981 */ /* 0x000ee4000c1e1900 */
[----:B------:R-:W-:Y:S02]  /*1400*/  IMAD.WIDE R24, R16, 0x4, R24 ;  /* 0x0000000410187825 */ /* 0x000fe400078e0218 */
[----:B------:R-:W3:Y:S04]  /*1410*/  LDG.E R34, desc[UR4][R34.64] ;  /* 0x0000000422227981 */ /* 0x000ee8000c1e1900 */
[----:B------:R-:W3:Y:S01]  /*1420*/  LDG.E R24, desc[UR4][R24.64] ;  /* 0x0000000418187981 */ /* 0x000ee2000c1e1900 */
        /* <DEDUP_REMOVED lines=20> */
[----:B----4-:R-:W-:-:S04]  /*1570*/  FADD R6, R6, R30 ;  /* 0x0000001e06067221 */ /* 0x010fc80000000000 */
[----:B-----5:R-:W-:-:S04]  /*1580*/  FADD R6, R6, R36 ;  /* 0x0000002406067221 */ /* 0x020fc80000000000 */
[----:B------:R-:W-:-:S04]  /*1590*/  FADD R27, R6, R26 ;  /* 0x0000001a061b7221 */ /* 0x000fc80000000000 */
[----:B---3--:R-:W-:-:S04]  /*15a0*/  FADD R27, R27, R28 ;  /* 0x0000001c1b1b7221 */ /* 0x008fc80000000000 */
[----:B------:R-:W-:-:S04]  /*15b0*/  FADD R27, R27, R32 ;  /* 0x000000201b1b7221 */ /* 0x000fc80000000000 */
[----:B------:R-:W-:-:S04]  /*15c0*/  FADD R27, R27, R34 ;  /* 0x000000221b1b7221 */ /* 0x000fc80000000000 */
[----:B------:R-:W-:Y:S01]  /*15d0*/  FADD R6, R27, R24 ;  /* 0x000000181b067221 */ /* 0x000fe20000000000 */
[----:B------:R-:W-:Y:S06]  /*15e0*/  @P0 BRA `(.L_x_15) ;  /* 0xfffffff800ec0947 */ /* 0x000fec000383ffff */
.L_x_14:
[----:B------:R-:W-:Y:S05]  /*15f0*/  BSYNC.RECONVERGENT B1 ;  /* 0x0000000000017941 */ /* 0x000fea0003800200 */
.L_x_13:
        /* <DEDUP_REMOVED lines=8> */
[----:B------:R-:W1:Y:S01]  /*1680*/  LDC.64 R8, c[0x0][0x388] ;  /* 0x0000e200ff087b82 */ /* 0x000e620000000a00 */
        /* <DEDUP_REMOVED lines=9> */
[----:B-1----:R-:W-:-:S04]  /*1720*/  IMAD.WIDE R14, R15, 0x4, R8 ;  /* 0x000000040f0e7825 */ /* 0x002fc800078e0208 */
[--C-:B------:R-:W-:Y:S02]  /*1730*/  IMAD.WIDE R16, R5, 0x4, R8.reuse ;  /* 0x0000000405107825 */ /* 0x100fe400078e0208 */
[----:B------:R1:W2:Y:S02]  /*1740*/  LDG.E R5, desc[UR4][R14.64] ;  /* 0x000000040e057981 */ /* 0x0002a4000c1e1900 */
[--C-:B------:R-:W-:Y:S01]  /*1750*/  IMAD.WIDE R10, R11, 0x4, R8.reuse ;  /* 0x000000040b0a7825 */ /* 0x100fe200078e0208 */
[----:B------:R-:W-:Y:S01]  /*1760*/  IADD3 R23, PT, PT, R19, 0xa0, RZ ;  /* 0x000000a013177810 */ /* 0x000fe20007ffe0ff */
[----:B------:R-:W3:Y:S02]  /*1770*/  LDG.E R16, desc[UR4][R16.64] ;  /* 0x0000000410107981 */ /* 0x000ee4000c1e1900 */
[----:B------:R-:W-:Y:S02]  /*1780*/  IMAD R21, R21, R2, UR7 ;  /* 0x0000000715157e24 */ /* 0x000fe4000f8e0202 */
[----:B------:R-:W-:Y:S01]  /*1790*/  IMAD.WIDE R12, R13, 0x4, R8 ;  /* 0x000000040d0c7825 */ /* 0x000fe200078e0208 */
[----:B------:R-:W4:Y:S01]  /*17a0*/  LDG.E R10, desc[UR4][R10.64] ;  /* 0x000000040a0a7981 */ /* 0x000f22000c1e1900 */
[----:B------:R-:W-:-:S02]  /*17b0*/  IADD3 R25, PT, PT, R19, 0xc0, RZ ;  /* 0x000000c013197810 */ /* 0x000fc40007ffe0ff */
[-C--:B------:R-:W-:Y:S02]  /*17c0*/  IMAD R23, R23, R2.reuse, UR7 ;  /* 0x0000000717177e24 */ /* 0x080fe4000f8e0202 */
[--C-:B-1----:R-:W-:Y:S01]  /*17d0*/  IMAD.WIDE R14, R21, 0x4, R8.reuse ;  /* 0x00000004150e7825 */ /* 0x102fe200078e0208 */
[----:B------:R-:W5:Y:S01]  /*17e0*/  LDG.E R12, desc[UR4][R12.64] ;  /* 0x000000040c0c7981 */ /* 0x000f62000c1e1900 */
[----:B------:R-:W-:Y:S02]  /*17f0*/  IADD3 R19, PT, PT, R19, 0xe0, RZ ;  /* 0x000000e013137810 */ /* 0x000fe40007ffe0ff */
[-C--:B------:R-:W-:Y:S02]  /*1800*/  IMAD R25, R25, R2.reuse, UR7 ;  /* 0x0000000719197e24 */ /* 0x080fe4000f8e0202 */
[----:B------:R-:W-:Y:S01]  /*1810*/  IMAD.WIDE R20, R23, 0x4, R8 ;  /* 0x0000000417147825 */ /* 0x000fe200078e0208 */
[----:B------:R-:W5:Y:S03]  /*1820*/  LDG.E R14, desc[UR4][R14.64] ;  /* 0x000000040e0e7981 */ /* 0x000f66000c1e1900 */
[----:B------:R-:W-:-:S02]  /*1830*/  IMAD R19, R19, R2, UR7 ;  /* 0x0000000713137e24 */ /* 0x000fc4000f8e0202 */
[--C-:B------:R-:W-:Y:S01]  /*1840*/  IMAD.WIDE R22, R25, 0x4, R8.reuse ;  /* 0x0000000419167825 */ /* 0x100fe200078e0208 */
[----:B------:R-:W5:Y:S03]  /*1850*/  LDG.E R20, desc[UR4][R20.64] ;  /* 0x0000000414147981 */ /* 0x000f66000c1e1900 */
[----:B------:R-:W-:Y:S02]  /*1860*/  IMAD.WIDE R8, R19, 0x4, R8 ;  /* 0x0000000413087825 */ /* 0x000fe400078e0208 */
[----:B------:R-:W5:Y:S04]  /*1870*/  LDG.E R22, desc[UR4][R22.64] ;  /* 0x0000000416167981 */ /* 0x000f68000c1e1900 */
[----:B------:R-:W5:Y:S01]  /*1880*/  LDG.E R8, desc[UR4][R8.64] ;  /* 0x0000000408087981 */ /* 0x000f62000c1e1900 */
        /* <DEDUP_REMOVED lines=9> */
.L_x_18:
[----:B------:R-:W-:Y:S05]  /*1920*/  BSYNC.RECONVERGENT B2 ;  /* 0x0000000000027941 */ /* 0x000fea0003800200 */
.L_x_17:
        /* <DEDUP_REMOVED lines=15> */
[----:B-1----:R-:W-:-:S04]  /*1a20*/  IMAD.WIDE R10, R11, 0x4, R8 ;  /* 0x000000040b0a7825 */ /* 0x002fc800078e0208 */
[--C-:B------:R-:W-:Y:S02]  /*1a30*/  IMAD.WIDE R12, R13, 0x4, R8.reuse ;  /* 0x000000040d0c7825 */ /* 0x100fe400078e0208 */
[----:B------:R-:W2:Y:S02]  /*1a40*/  LDG.E R11, desc[UR4][R10.64] ;  /* 0x000000040a0b7981 */ /* 0x000ea4000c1e1900 */
[--C-:B------:R-:W-:Y:S02]  /*1a50*/  IMAD.WIDE R14, R15, 0x4, R8.reuse ;  /* 0x000000040f0e7825 */ /* 0x100fe400078e0208 */
[----:B------:R-:W3:Y:S02]  /*1a60*/  LDG.E R13, desc[UR4][R12.64] ;  /* 0x000000040c0d7981 */ /* 0x000ee4000c1e1900 */
[----:B------:R-:W-:Y:S02]  /*1a70*/  IMAD.WIDE R8, R5, 0x4, R8 ;  /* 0x0000000405087825 */ /* 0x000fe400078e0208 */
[----:B------:R-:W4:Y:S04]  /*1a80*/  LDG.E R15, desc[UR4][R14.64] ;  /* 0x000000040e0f7981 */ /* 0x000f28000c1e1900 */
[----:B------:R-:W5:Y:S01]  /*1a90*/  LDG.E R9, desc[UR4][R8.64] ;  /* 0x0000000408097981 */ /* 0x000f62000c1e1900 */
[----:B------:R-:W-:-:S02]  /*1aa0*/  VIADD R18, R18, 0x80 ;  /* 0x0000008012127836 */ /* 0x000fc40000000000 */
[----:B--2---:R-:W-:-:S04]  /*1ab0*/  FADD R6, R6, R11 ;  /* 0x0000000b06067221 */ /* 0x004fc80000000000 */
[----:B---3--:R-:W-:-:S04]  /*1ac0*/  FADD R6, R6, R13 ;  /* 0x0000000d06067221 */ /* 0x008fc80000000000 */
[----:B----4-:R-:W-:-:S04]  /*1ad0*/  FADD R6, R6, R15 ;  /* 0x0000000f06067221 */ /* 0x010fc80000000000 */
[----:B-----5:R-:W-:-:S07]  /*1ae0*/  FADD R6, R6, R9 ;  /* 0x0000000906067221 */ /* 0x020fce0000000000 */
.L_x_20:
[----:B------:R-:W-:Y:S05]  /*1af0*/  BSYNC.RECONVERGENT B2 ;  /* 0x0000000000027941 */ /* 0x000fea0003800200 */
.L_x_19:
[----:B------:R-:W-:Y:S05]  /*1b00*/  @!P1 BRA `(.L_x_16) ;  /* 0x00000000002c9947 */ /* 0x000fea0003800000 */
[----:B------:R-:W1:Y:S01]  /*1b10*/  LDC.64 R10, c[0x0][0x388] ;  /* 0x0000e200ff0a7b82 */ /* 0x000e620000000a00 */
[----:B------:R-:W-:Y:S01]  /*1b20*/  IMAD R5, R3, UR6, R18 ;  /* 0x0000000603057c24 */ /* 0x000fe2000f8e0212 */
[----:B------:R-:W-:-:S03]  /*1b30*/  IADD3 R7, PT, PT, -R7, RZ, RZ ;  /* 0x000000ff07077210 */ /* 0x000fc60007ffe1ff */
[----:B------:R-:W-:-:S07]  /*1b40*/  IMAD R5, R5, R2, UR7 ;  /* 0x0000000705057e24 */ /* 0x000fce000f8e0202 */
.L_x_21:
[----:B-1----:R-:W-:-:S06]  /*1b50*/  IMAD.WIDE R8, R5, 0x4, R10 ;  /* 0x0000000405087825 */ /* 0x002fcc00078e020a */
[----:B------:R-:W2:Y:S01]  /*1b60*/  LDG.E R9, desc[UR4][R8.64] ;  /* 0x0000000408097981 */ /* 0x000ea2000c1e1900 */
[----:B------:R-:W-:Y:S02]  /*1b70*/  IADD3 R7, PT, PT, R7, 0x1, RZ ;  /* 0x0000000107077810 */ /* 0x000fe40007ffe0ff */
[----:B------:R-:W-:Y:S02]  /*1b80*/  LEA R5, R2, R5, 0x5 ;  /* 0x0000000502057211 */ /* 0x000fe400078e28ff */
[----:B------:R-:W-:Y:S01]  /*1b90*/  ISETP.NE.AND P0, PT, R7, RZ, PT ;  /* 0x000000ff0700720c */ /* 0x000fe20003f05270 */
[----:B--2---:R-:W-:-:S12]  /*1ba0*/  FADD R6, R9, R6 ;  /* 0x0000000609067221 */ /* 0x004fd80000000000 */
[----:B------:R-:W-:Y:S05]  /*1bb0*/  @P0 BRA `(.L_x_21) ;  /* 0xfffffffc00e40947 */ /* 0x000fea000383ffff */
.L_x_16:
[----:B------:R-:W-:Y:S05]  /*1bc0*/  BSYNC.RECONVERGENT B1 ;  /* 0x0000000000017941 */ /* 0x000fea0003800200 */
.L_x_12:
[----:B------:R-:W-:Y:S05]  /*1bd0*/  BSYNC.RECONVERGENT B0 ;  /* 0x0000000000007941 */ /* 0x000fea0003800200 */
.L_x_11:
[----:B------:R-:W1:Y:S01]  /*1be0*/  SHFL.DOWN PT, R6, R6, 0x10, 0x1f ;  /* 0x0a001f0006067f89 */ /* 0x000e6200000e0000 */
[----:B------:R-:W-:-:S03]  /*1bf0*/  ISETP.GE.AND P2, PT, R4, R3, PT ;  /* 0x000000030400720c */ /* 0x000fc60003f46270 */
[----:B-1----:R-:W1:Y:S02]  /*1c00*/  SHFL.DOWN PT, R5, R6, 0x8, 0x1f ;  /* 0x09001f0006057f89 */ /* 0x002e6400000e0000 */
[----:B-1----:R-:W-:-:S05]  /*1c10*/  FADD R5, R6, R5 ;  /* 0x0000000506057221 */ /* 0x002fca0000000000 */
[----:B------:R-:W1:Y:S02]  /*1c20*/  SHFL.DOWN PT, R2, R5, 0x4, 0x1f ;  /* 0x08801f0005027f89 */ /* 0x000e6400000e0000 */
[----:B-1----:R-:W-:-:S05]  /*1c30*/  FADD R2, R5, R2 ;  /* 0x0000000205027221 */ /* 0x002fca0000000000 */
[----:B------:R-:W1:Y:S02]  /*1c40*/  SHFL.DOWN PT, R7, R2, 0x2, 0x1f ;  /* 0x08401f0002077f89 */ /* 0x000e6400000e0000 */
[----:B-1----:R-:W-:-:S05]  /*1c50*/  FADD R7, R2, R7 ;  /* 0x0000000702077221 */ /* 0x002fca0000000000 */
[----:B------:R-:W1:Y:S02]  /*1c60*/  SHFL.DOWN PT, R8, R7, 0x1, 0x1f ;  /* 0x08201f0007087f89 */ /* 0x000e6400000e0000 */
[----:B-1----:R-:W-:-:S06]  /*1c70*/  FADD R8, R7, R8 ;  /* 0x0000000807087221 */ /* 0x002fcc0000000000 */
[----:B------:R-:W1:Y:S02]  /*1c80*/  SHFL.IDX PT, R8, R8, RZ, 0x1f ;  /* 0x00001fff08087589 */ /* 0x000e6400000e0000 */
[----:B-1----:R-:W-:-:S04]  /*1c90*/  FADD R11, R8, 1.0000000116860974231e-07 ;  /* 0x33d6bf95080b7421 */ /* 0x002fc80000000000 */
[----:B------:R-:W1:Y:S08]  /*1ca0*/  MUFU.RCP R9, R11 ;  /* 0x0000000b00097308 */ /* 0x000e700000001000 */
[----:B0-----:R-:W0:Y:S01]  /*1cb0*/  FCHK P0, R0, R11 ;  /* 0x0000000b00007302 */ /* 0x001e220000000000 */
[----:B-1----:R-:W-:-:S04]  /*1cc0*/  FFMA R6, -R11, R9, 1 ;  /* 0x3f8000000b067423 */ /* 0x002fc80000000109 */
[----:B------:R-:W-:-:S04]  /*1cd0*/  FFMA R9, R9, R6, R9 ;  /* 0x0000000609097223 */ /* 0x000fc80000000009 */
[----:B------:R-:W-:-:S04]  /*1ce0*/  FFMA R6, R0, R9, RZ ;  /* 0x0000000900067223 */ /* 0x000fc800000000ff */
[----:B------:R-:W-:-:S04]  /*1cf0*/  FFMA R5, -R11, R6, R0 ;  /* 0x000000060b057223 */ /* 0x000fc80000000100 */
[----:B------:R-:W-:Y:S01]  /*1d00*/  FFMA R5, R9, R5, R6 ;  /* 0x0000000509057223 */ /* 0x000fe20000000006 */
[----:B0-----:R-:W-:Y:S06]  /*1d10*/  @!P0 BRA `(.L_x_22) ;  /* 0x0000000000088947 */ /* 0x001fec0003800000 */
[----:B------:R-:W-:-:S07]  /*1d20*/  MOV R2, 0x1d40 ;  /* 0x00001d4000027802 */ /* 0x000fce0000000f00 */
[----:B------:R-:W-:Y:S05]  /*1d30*/  CALL.REL.NOINC `($__internal_0_$__cuda_sm3x_div_rn_noftz_f32_slowpath) ;  /* 0x0000000000f87944 */ /* 0x000fea0003c00000 */
.L_x_22:
[----:B------:R-:W-:Y:S05]  /*1d40*/  @P2 EXIT ;  /* 0x000000000000294d */ /* 0x000fea0003800000 */
[----:B------:R-:W0:Y:S01]  /*1d50*/  LDC R7, c[0x0][0x394] ;  /* 0x0000e500ff077b82 */ /* 0x000e220000000800 */
[----:B------:R-:W-:Y:S01]  /*1d60*/  LOP3.LUT R0, RZ, R4, RZ, 0x33, !PT ;  /* 0x00000004ff007212 */ /* 0x000fe200078e33ff */
[----:B------:R-:W-:Y:S03]  /*1d70*/  BSSY.RECONVERGENT B0, `(.L_x_23) ;  /* 0x0000017000007945 */ /* 0x000fe60003800200 */
[----:B0-----:R-:W-:-:S04]  /*1d80*/  IADD3 R0, PT, PT, R0, R7, RZ ;  /* 0x0000000700007210 */ /* 0x001fc80007ffe0ff */
[C---:B------:R-:W-:Y:S02]  /*1d90*/  LOP3.LUT R2, R0.reuse, 0x60, RZ, 0xc0, !PT ;  /* 0x0000006000027812 */ /* 0x040fe400078ec0ff */
[----:B------:R-:W-:Y:S02]  /*1da0*/  ISETP.GE.U32.AND P1, PT, R0, 0x60, PT ;  /* 0x000000600000780c */ /* 0x000fe40003f26070 */
[----:B------:R-:W-:-:S13]  /*1db0*/  ISETP.NE.AND P0, PT, R2, 0x60, PT ;  /* 0x000000600200780c */ /* 0x000fda0003f05270 */
[----:B------:R-:W-:Y:S05]  /*1dc0*/  @!P0 BRA `(.L_x_24) ;  /* 0x0000000000448947 */ /* 0x000fea0003800000 */
[----:B------:R-:W0:Y:S01]  /*1dd0*/  LDC R10, c[0x0][0x398] ;  /* 0x0000e600ff0a7b82 */ /* 0x000e220000000800 */
[----:B------:R-:W-:Y:S01]  /*1de0*/  LEA.HI R0, R0, 0x1, RZ, 0x1b ;  /* 0x0000000100007811 */ /* 0x000fe200078fd8ff */
[----:B------:R-:W-:-:S03]  /*1df0*/  IMAD R11, R7, UR6, R4 ;  /* 0x00000006070b7c24 */ /* 0x000fc6000f8e0204 */
[C---:B------:R-:W-:Y:S02]  /*1e00*/  SHF.L.U32 R3, R0.reuse, 0x5, RZ ;  /* 0x0000000500037819 */ /* 0x040fe400000006ff */
[----:B------:R-:W-:Y:S01]  /*1e10*/  LOP3.LUT R0, R0, 0x3, RZ, 0xc0, !PT ;  /* 0x0000000300007812 */ /* 0x000fe200078ec0ff */
[----:B------:R-:W1:Y:S01]  /*1e20*/  LDC.64 R8, c[0x0][0x388] ;  /* 0x0000e200ff087b82 */ /* 0x000e620000000a00 */
[----:B------:R-:W-:Y:S02]  /*1e30*/  LOP3.LUT R4, R4, 0x60, R3, 0xf8, !PT ;  /* 0x0000006004047812 */ /* 0x000fe400078ef803 */
[----:B------:R-:W-:Y:S01]  /*1e40*/  IADD3 R0, PT, PT, -R0, RZ, RZ ;  /* 0x000000ff00007210 */ /* 0x000fe20007ffe1ff */
[----:B0-----:R-:W-:-:S07]  /*1e50*/  IMAD R11, R11, R10, UR7 ;  /* 0x000000070b0b7e24 */ /* 0x001fce000f8e020a */
.L_x_25:
[----:B01----:R-:W-:-:S05]  /*1e60*/  IMAD.WIDE R2, R11, 0x4, R8 ;  /* 0x000000040b027825 */ /* 0x003fca00078e0208 */
[----:B------:R-:W2:Y:S01]  /*1e70*/  LDG.E R6, desc[UR4][R2.64] ;  /* 0x0000000402067981 */ /* 0x000ea2000c1e1900 */
[----:B------:R-:W-:Y:S02]  /*1e80*/  IADD3 R0, PT, PT, R0, 0x1, RZ ;  /* 0x0000000100007810 */ /* 0x000fe40007ffe0ff */
[----:B------:R-:W-:Y:S02]  /*1e90*/  LEA R11, R10, R11, 0x5 ;  /* 0x0000000b0a0b7211 */ /* 0x000fe400078e28ff */
[----:B------:R-:W-:Y:S01]  /*1ea0*/  ISETP.NE.AND P0, PT, R0, RZ, PT ;  /* 0x000000ff0000720c */ /* 0x000fe20003f05270 */
[----:B--2---:R-:W-:-:S05]  /*1eb0*/  FMUL R13, R6, R5 ;  /* 0x00000005060d7220 */ /* 0x004fca0000400000 */
[----:B------:R0:W-:Y:S07]  /*1ec0*/  STG.E desc[UR4][R2.64], R13 ;  /* 0x0000000d02007986 */ /* 0x0001ee000c101904 */
[----:B------:R-:W-:Y:S05]  /*1ed0*/  @P0 BRA `(.L_x_25) ;  /* 0xfffffffc00e00947 */ /* 0x000fea000383ffff */
.L_x_24:
[----:B------:R-:W-:Y:S05]  /*1ee0*/  BSYNC.RECONVERGENT B0 ;  /* 0x0000000000007941 */ /* 0x000fea0003800200 */
.L_x_23:
[----:B------:R-:W-:Y:S05]  /*1ef0*/  @!P1 EXIT ;  /* 0x000000000000994d */ /* 0x000fea0003800000 */
[----:B------:R-:W1:Y:S01]  /*1f00*/  LDC R6, c[0x0][0x398] ;  /* 0x0000e600ff067b82 */ /* 0x000e620000000800 */
[----:B------:R-:W-:-:S05]  /*1f10*/  IMAD R23, R7, UR6, R4 ;  /* 0x0000000607177c24 */ /* 0x000fca000f8e0204 */
[C---:B------:R-:W-:Y:S02]  /*1f20*/  IADD3 R17, PT, PT, R23.reuse, 0x20, RZ ;  /* 0x0000002017117810 */ /* 0x040fe40007ffe0ff */
[----:B0-----:R-:W0:Y:S01]  /*1f30*/  LDC.64 R2, c[0x0][0x388] ;  /* 0x0000e200ff027b82 */ /* 0x001e220000000a00 */
[C---:B------:R-:W-:Y:S02]  /*1f40*/  IADD3 R19, PT, PT, R23.reuse, 0x40, RZ ;  /* 0x0000004017137810 */ /* 0x040fe40007ffe0ff */
[C---:B------:R-:W-:Y:S01]  /*1f50*/  IADD3 R21, PT, PT, R23.reuse, 0x60, RZ ;  /* 0x0000006017157810 */ /* 0x040fe20007ffe0ff */
[-C--:B-1----:R-:W-:Y:S02]  /*1f60*/  IMAD R23, R23, R6.reuse, UR7 ;  /* 0x0000000717177e24 */ /* 0x082fe4000f8e0206 */
[-C--:B------:R-:W-:Y:S02]  /*1f70*/  IMAD R17, R17, R6.reuse, UR7 ;  /* 0x0000000711117e24 */ /* 0x080fe4000f8e0206 */
[----:B------:R-:W-:-:S02]  /*1f80*/  IMAD R19, R19, R6, UR7 ;  /* 0x0000000713137e24 */ /* 0x000fc4000f8e0206 */
[----:B------:R-:W-:-:S07]  /*1f90*/  IMAD R21, R21, R6, UR7 ;  /* 0x0000000715157e24 */ /* 0x000fce000f8e0206 */
.L_x_26:
[----:B01----:R-:W-:-:S05]  /*1fa0*/  IMAD.WIDE R8, R23, 0x4, R2 ;  /* 0x0000000417087825 */ /* 0x003fca00078e0202 */
[----:B------:R-:W2:Y:S01]  /*1fb0*/  LDG.E R0, desc[UR4][R8.64] ;  /* 0x0000000408007981 */ /* 0x000ea2000c1e1900 */
[----:B------:R-:W-:-:S04]  /*1fc0*/  IMAD.WIDE R10, R17, 0x4, R2 ;  /* 0x00000004110a7825 */ /* 0x000fc800078e0202 */
[----:B--2---:R-:W-:-:S05]  /*1fd0*/  FMUL R25, R0, R5 ;  /* 0x0000000500197220 */ /* 0x004fca0000400000 */
[----:B------:R1:W-:Y:S04]  /*1fe0*/  STG.E desc[UR4][R8.64], R25 ;  /* 0x0000001908007986 */ /* 0x0003e8000c101904 */
        /* <DEDUP_REMOVED lines=9> */
[----:B------:R-:W-:Y:S02]  /*2080*/  IADD3 R4, PT, PT, R4, 0x80, RZ ;  /* 0x0000008004047810 */ /* 0x000fe40007ffe0ff */
[----:B------:R-:W-:Y:S02]  /*2090*/  LEA R23, R6, R23, 0x7 ;  /* 0x0000001706177211 */ /* 0x000fe400078e38ff */
[----:B------:R-:W-:Y:S02]  /*20a0*/  ISETP.GE.AND P0, PT, R4, R7, PT ;  /* 0x000000070400720c */ /* 0x000fe40003f06270 */
[----:B------:R-:W-:-:S02]  /*20b0*/  LEA R17, R6, R17, 0x7 ;  /* 0x0000001106117211 */ /* 0x000fc400078e38ff */
[C---:B------:R-:W-:Y:S02]  /*20c0*/  LEA R19, R6.reuse, R19, 0x7 ;  /* 0x0000001306137211 */ /* 0x040fe400078e38ff */
[----:B------:R-:W-:Y:S01]  /*20d0*/  LEA R21, R6, R21, 0x7 ;  /* 0x0000001506157211 */ /* 0x000fe200078e38ff */
[----:B--2---:R-:W-:-:S05]  /*20e0*/  FMUL R31, R0, R5 ;  /* 0x00000005001f7220 */ /* 0x004fca0000400000 */
[----:B------:R1:W-:Y:S01]  /*20f0*/  STG.E desc[UR4][R14.64], R31 ;  /* 0x0000001f0e007986 */ /* 0x0003e2000c101904 */
[----:B------:R-:W-:Y:S05]  /*2100*/  @!P0 BRA `(.L_x_26) ;  /* 0xfffffffc00a48947 */ /* 0x000fea000383ffff */
[----:B------:R-:W-:Y:S05]  /*2110*/  EXIT ;  /* 0x000000000000794d */ /* 0x000fea0003800000 */
        .weak           $__internal_0_$__cuda_sm3x_div_rn_noftz_f32_slowpath
        .type           $__internal_0_$__cuda_sm3x_div_rn_noftz_f32_slowpath,@function
        .size           $__internal_0_$__cuda_sm3x_div_rn_noftz_f32_slowpath,(.L_x_80 - $__internal_0_$__cuda_sm3x_div_rn_noftz_f32_slowpath)
$__internal_0_$__cuda_sm3x_div_rn_noftz_f32_slowpath:
[----:B------:R-:W-:Y:S02]  /*2120*/  SHF.R.U32.HI R5, RZ, 0x17, R11 ;  /* 0x00000017ff057819 */ /* 0x000fe4000001160b */
[----:B------:R-:W-:Y:S02]  /*2130*/  SHF.R.U32.HI R3, RZ, 0x17, R0 ;  /* 0x00000017ff037819 */ /* 0x000fe40000011600 */
[----:B------:R-:W-:Y:S02]  /*2140*/  LOP3.LUT R13, R5, 0xff, RZ, 0xc0, !PT ;  /* 0x000000ff050d7812 */ /* 0x000fe400078ec0ff */
[----:B------:R-:W-:Y:S02]  /*2150*/  LOP3.LUT R10, R3, 0xff, RZ, 0xc0, !PT ;  /* 0x000000ff030a7812 */ /* 0x000fe400078ec0ff */
[----:B------:R-:W-:Y:S02]  /*2160*/  IADD3 R9, PT, PT, R13, -0x1, RZ ;  /* 0xffffffff0d097810 */ /* 0x000fe40007ffe0ff */
[----:B------:R-:W-:-:S02]  /*2170*/  IADD3 R8, PT, PT, R10, -0x1, RZ ;  /* 0xffffffff0a087810 */ /* 0x000fc40007ffe0ff */
[----:B------:R-:W-:Y:S02]  /*2180*/  ISETP.GT.U32.AND P0, PT, R9, 0xfd, PT ;  /* 0x000000fd0900780c */ /* 0x000fe40003f04070 */
[----:B------:R-:W-:Y:S02]  /*2190*/  MOV R5, R0 ;  /* 0x0000000000057202 */ /* 0x000fe40000000f00 */
[----:B------:R-:W-:Y:S02]  /*21a0*/  ISETP.GT.U32.OR P0, PT, R8, 0xfd, P0 ;  /* 0x000000fd0800780c */ /* 0x000fe40000704470 */
[----:B------:R-:W-:-:S11]  /*21b0*/  MOV R6, R11 ;  /* 0x0000000b00067202 */ /* 0x000fd60000000f00 */
[----:B------:R-:W-:Y:S01]  /*21c0*/  @!P0 MOV R7, RZ ;  /* 0x000000ff00078202 */ /* 0x000fe20000000f00 */
[----:B------:R-:W-:Y:S06]  /*21d0*/  @!P0 BRA `(.L_x_27) ;  /* 0x0000000000608947 */ /* 0x000fec0003800000 */
[----:B------:R-:W-:Y:S02]  /*21e0*/  FSETP.GTU.FTZ.AND P0, PT, |R0|, +INF , PT ;  /* 0x7f8000000000780b */ /* 0x000fe40003f1c200 */
[----:B------:R-:W-:Y:S02]  /*21f0*/  FSETP.GTU.FTZ.AND P1, PT, |R11|, +INF , PT ;  /* 0x7f8000000b00780b */ /* 0x000fe40003f3c200 */
[----:B------:R-:W-:Y:S02]  /*2200*/  MOV R3, R11 ;  /* 0x0000000b00037202 */ /* 0x000fe40000000f00 */
[----:B------:R-:W-:-:S13]  /*2210*/  PLOP3.LUT P0, PT, P0, P1, PT, 0xf8, 0x8f ;  /* 0x00000000008f781c */ /* 0x000fda0000703f70 */
[----:B------:R-:W-:Y:S05]  /*2220*/  @P0 BRA `(.L_x_28) ;  /* 0x0000000400440947 */ /* 0x000fea0003800000 */
[----:B------:R-:W-:-:S13]  /*2230*/  LOP3.LUT P0, RZ, R6, 0x7fffffff, R5, 0xc8, !PT ;  /* 0x7fffffff06ff7812 */ /* 0x000fda000780c805 */
[----:B------:R-:W-:Y:S05]  /*2240*/  @!P0 BRA `(.L_x_29) ;  /* 0x0000000400348947 */ /* 0x000fea0003800000 */
[C---:B------:R-:W-:Y:S02]  /*2250*/  FSETP.NEU.FTZ.AND P3, PT, |R0|.reuse, +INF , PT ;  /* 0x7f8000000000780b */ /* 0x040fe40003f7d200 */
[----:B------:R-:W-:Y:S02]  /*2260*/  FSETP.NEU.FTZ.AND P1, PT, |R3|, +INF , PT ;  /* 0x7f8000000300780b */ /* 0x000fe40003f3d200 */
[----:B------:R-:W-:-:S11]  /*2270*/  FSETP.NEU.FTZ.AND P0, PT, |R0|, +INF , PT ;  /* 0x7f8000000000780b */ /* 0x000fd60003f1d200 */
[----:B------:R-:W-:Y:S05]  /*2280*/  @!P1 BRA !P3, `(.L_x_29) ;  /* 0x0000000400249947 */ /* 0x000fea0005800000 */
[----:B------:R-:W-:-:S04]  /*2290*/  LOP3.LUT P3, RZ, R5, 0x7fffffff, RZ, 0xc0, !PT ;  /* 0x7fffffff05ff7812 */ /* 0x000fc8000786c0ff */
[----:B------:R-:W-:-:S13]  /*22a0*/  PLOP3.LUT P1, PT, P1, P3, PT, 0x2f, 0xf2 ;  /* 0x0000000000f2781c */ /* 0x000fda0000f26577 */
[----:B------:R-:W-:Y:S05]  /*22b0*/  @P1 BRA `(.L_x_30) ;  /* 0x0000000400101947 */ /* 0x000fea0003800000 */
[----:B------:R-:W-:-:S04]  /*22c0*/  LOP3.LUT P1, RZ, R6, 0x7fffffff, RZ, 0xc0, !PT ;  /* 0x7fffffff06ff7812 */ /* 0x000fc8000782c0ff */
[----:B------:R-:W-:-:S13]  /*22d0*/  PLOP3.LUT P0, PT, P0, P1, PT, 0x2f, 0xf2 ;  /* 0x0000000000f2781c */ /* 0x000fda0000702577 */
[----:B------:R-:W-:Y:S05]  /*22e0*/  @P0 BRA `(.L_x_31) ;  /* 0x0000000000f80947 */ /* 0x000fea0003800000 */
[----:B------:R-:W-:Y:S02]  /*22f0*/  ISETP.GE.AND P0, PT, R8, RZ, PT ;  /* 0x000000ff0800720c */ /* 0x000fe40003f06270 */
[----:B------:R-:W-:-:S11]  /*2300*/  ISETP.GE.AND P1, PT, R9, RZ, PT ;  /* 0x000000ff0900720c */ /* 0x000fd60003f26270 */
[----:B------:R-:W-:Y:S01]  /*2310*/  @P0 MOV R7, RZ ;  /* 0x000000ff00070202 */ /* 0x000fe20000000f00 */
[----:B------:R-:W-:Y:S01]  /*2320*/  @!P0 FFMA R5, R0, 1.84467440737095516160e+19, RZ ;  /* 0x5f80000000058823 */ /* 0x000fe200000000ff */
[----:B------:R-:W-:Y:S01]  /*2330*/  @!P0 MOV R7, 0xffffffc0 ;  /* 0xffffffc000078802 */ /* 0x000fe20000000f00 */
[----:B------:R-:W-:-:S03]  /*2340*/  @!P1 FFMA R6, R3, 1.84467440737095516160e+19, RZ ;  /* 0x5f80000003069823 */ /* 0x000fc600000000ff */
[----:B------:R-:W-:-:S07]  /*2350*/  @!P1 IADD3 R7, PT, PT, R7, 0x40, RZ ;  /* 0x0000004007079810 */ /* 0x000fce0007ffe0ff */
.L_x_27:
[----:B------:R-:W-:-:S04]  /*2360*/  LEA R3, R13, 0xc0800000, 0x17 ;  /* 0xc08000000d037811 */ /* 0x000fc800078eb8ff */
[----:B------:R-:W-:Y:S02]  /*2370*/  IADD3 R3, PT, PT, -R3, R6, RZ ;  /* 0x0000000603037210 */ /* 0x000fe40007ffe1ff */
[----:B------:R-:W-:Y:S02]  /*2380*/  IADD3 R6, PT, PT, R10, -0x7f, RZ ;  /* 0xffffff810a067810 */ /* 0x000fe40007ffe0ff */
[----:B------:R-:W0:Y:S01]  /*2390*/  MUFU.RCP R8, R3 ;  /* 0x0000000300087308 */ /* 0x000e220000001000 */
[----:B------:R-:W-:Y:S02]  /*23a0*/  FADD.FTZ R9, -R3, -RZ ;  /* 0x800000ff03097221 */ /* 0x000fe40000010100 */
[C---:B------:R-:W-:Y:S01]  /*23b0*/  IMAD R0, R6.reuse, -0x800000, R5 ;  /* 0xff80000006007824 */ /* 0x040fe200078e0205 */
[----:B------:R-:W-:-:S04]  /*23c0*/  IADD3 R6, PT, PT, R6, 0x7f, -R13 ;  /* 0x0000007f06067810 */ /* 0x000fc80007ffe80d */
[----:B------:R-:W-:Y:S01]  /*23d0*/  IADD3 R6, PT, PT, R6, R7, RZ ;  /* 0x0000000706067210 */ /* 0x000fe20007ffe0ff */
[----:B0-----:R-:W-:-:S04]  /*23e0*/  FFMA R11, R8, R9, 1 ;  /* 0x3f800000080b7423 */ /* 0x001fc80000000009 */
[----:B------:R-:W-:-:S04]  /*23f0*/  FFMA R10, R8, R11, R8 ;  /* 0x0000000b080a7223 */ /* 0x000fc80000000008 */
[----:B------:R-:W-:-:S04]  /*2400*/  FFMA R5, R0, R10, RZ ;  /* 0x0000000a00057223 */ /* 0x000fc800000000ff */
[----:B------:R-:W-:-:S04]  /*2410*/  FFMA R8, R9, R5, R0 ;  /* 0x0000000509087223 */ /* 0x000fc80000000000 */
[----:B------:R-:W-:-:S04]  /*2420*/  FFMA R11, R10, R8, R5 ;  /* 0x000000080a0b7223 */ /* 0x000fc80000000005 */
[----:B------:R-:W-:-:S04]  /*2430*/  FFMA R8, R9, R11, R0 ;  /* 0x0000000b09087223 */ /* 0x000fc80000000000 */
[----:B------:R-:W-:-:S05]  /*2440*/  FFMA R5, R10, R8, R11 ;  /* 0x000000080a057223 */ /* 0x000fca000000000b */
[----:B------:R-:W-:-:S04]  /*2450*/  SHF.R.U32.HI R0, RZ, 0x17, R5 ;  /* 0x00000017ff007819 */ /* 0x000fc80000011605 */
[----:B------:R-:W-:-:S04]  /*2460*/  LOP3.LUT R0, R0, 0xff, RZ, 0xc0, !PT ;  /* 0x000000ff00007812 */ /* 0x000fc800078ec0ff */
[----:B------:R-:W-:-:S04]  /*2470*/  IADD3 R9, PT, PT, R0, R6, RZ ;  /* 0x0000000600097210 */ /* 0x000fc80007ffe0ff */
[----:B------:R-:W-:-:S04]  /*2480*/  IADD3 R0, PT, PT, R9, -0x1, RZ ;  /* 0xffffffff09007810 */ /* 0x000fc80007ffe0ff */
[----:B------:R-:W-:-:S13]  /*2490*/  ISETP.GE.U32.AND P0, PT, R0, 0xfe, PT ;  /* 0x000000fe0000780c */ /* 0x000fda0003f06070 */
[----:B------:R-:W-:Y:S05]  /*24a0*/  @!P0 BRA `(.L_x_32) ;  /* 0x0000000000808947 */ /* 0x000fea0003800000 */
[----:B------:R-:W-:-:S13]  /*24b0*/  ISETP.GT.AND P0, PT, R9, 0xfe, PT ;  /* 0x000000fe0900780c */ /* 0x000fda0003f04270 */
[----:B------:R-:W-:Y:S05]  /*24c0*/  @P0 BRA `(.L_x_33) ;  /* 0x00000000006c0947 */ /* 0x000fea0003800000 */
[----:B------:R-:W-:-:S13]  /*24d0*/  ISETP.GE.AND P0, PT, R9, 0x1, PT ;  /* 0x000000010900780c */ /* 0x000fda0003f06270 */
[----:B------:R-:W-:Y:S05]  /*24e0*/  @P0 BRA `(.L_x_34) ;  /* 0x0000000000980947 */ /* 0x000fea0003800000 */
[----:B------:R-:W-:Y:S02]  /*24f0*/  ISETP.GE.AND P0, PT, R9, -0x18, PT ;  /* 0xffffffe80900780c */ /* 0x000fe40003f06270 */
[----:B------:R-:W-:-:S11]  /*2500*/  LOP3.LUT R5, R5, 0x80000000, RZ, 0xc0, !PT ;  /* 0x8000000005057812 */ /* 0x000fd600078ec0ff */
[----:B------:R-:W-:Y:S05]  /*2510*/  @!P0 BRA `(.L_x_34) ;  /* 0x00000000008c8947 */ /* 0x000fea0003800000 */
[CCC-:B------:R-:W-:Y:S01]  /*2520*/  FFMA.RZ R0, R10.reuse, R8.reuse, R11.reuse ;  /* 0x000000080a007223 */ /* 0x1c0fe2000000c00b */
[C---:B------:R-:W-:Y:S01]  /*2530*/  IADD3 R7, PT, PT, R9.reuse, 0x20, RZ ;  /* 0x0000002009077810 */ /* 0x040fe20007ffe0ff */
[-CC-:B------:R-:W-:Y:S01]  /*2540*/  FFMA.RM R3, R10, R8.reuse, R11.reuse ;  /* 0x000000080a037223 */ /* 0x180fe2000000400b */
[C---:B------:R-:W-:Y:S02]  /*2550*/  ISETP.NE.AND P3, PT, R9.reuse, RZ, PT ;  /* 0x000000ff0900720c */ /* 0x040fe40003f65270 */
[----:B------:R-:W-:Y:S01]  /*2560*/  LOP3.LUT R6, R0, 0x7fffff, RZ, 0xc0, !PT ;  /* 0x007fffff00067812 */ /* 0x000fe200078ec0ff */
[----:B------:R-:W-:Y:S01]  /*2570*/  FFMA.RP R0, R10, R8, R11 ;  /* 0x000000080a007223 */ /* 0x000fe2000000800b */
[C---:B------:R-:W-:Y:S02]  /*2580*/  ISETP.NE.AND P1, PT, R9.reuse, RZ, PT ;  /* 0x000000ff0900720c */ /* 0x040fe40003f25270 */
[----:B------:R-:W-:Y:S02]  /*2590*/  LOP3.LUT R6, R6, 0x800000, RZ, 0xfc, !PT ;  /* 0x0080000006067812 */ /* 0x000fe400078efcff */
[----:B------:R-:W-:-:S02]  /*25a0*/  IADD3 R8, PT, PT, -R9, RZ, RZ ;  /* 0x000000ff09087210 */ /* 0x000fc40007ffe1ff */
[----:B------:R-:W-:Y:S02]  /*25b0*/  SHF.L.U32 R7, R6, R7, RZ ;  /* 0x0000000706077219 */ /* 0x000fe400000006ff */
[----:B------:R-:W-:Y:S02]  /*25c0*/  FSETP.NEU.FTZ.AND P0, PT, R0, R3, PT ;  /* 0x000000030000720b */ /* 0x000fe40003f1d000 */
[----:B------:R-:W-:Y:S02]  /*25d0*/  SEL R3, R8, RZ, P3 ;  /* 0x000000ff08037207 */ /* 0x000fe40001800000 */
[----:B------:R-:W-:Y:S02]  /*25e0*/  ISETP.NE.AND P1, PT, R7, RZ, P1 ;  /* 0x000000ff0700720c */ /* 0x000fe40000f25270 */
[----:B------:R-:W-:Y:S02]  /*25f0*/  SHF.R.U32.HI R3, RZ, R3, R6 ;  /* 0x00000003ff037219 */ /* 0x000fe40000011606 */
[----:B------:R-:W-:-:S02]  /*2600*/  PLOP3.LUT P0, PT, P0, P1, PT, 0xf8, 0x8f ;  /* 0x00000000008f781c */ /* 0x000fc40000703f70 */
[----:B------:R-:W-:Y:S02]  /*2610*/  SHF.R.U32.HI R7, RZ, 0x1, R3 ;  /* 0x00000001ff077819 */ /* 0x000fe40000011603 */
[----:B------:R-:W-:-:S04]  /*2620*/  SEL R0, RZ, 0x1, !P0 ;  /* 0x00000001ff007807 */ /* 0x000fc80004000000 */
[----:B------:R-:W-:-:S04]  /*2630*/  LOP3.LUT R0, R0, 0x1, R7, 0xf8, !PT ;  /* 0x0000000100007812 */ /* 0x000fc800078ef807 */
[----:B------:R-:W-:-:S04]  /*2640*/  LOP3.LUT R0, R0, R3, RZ, 0xc0, !PT ;  /* 0x0000000300007212 */ /* 0x000fc800078ec0ff */
[----:B------:R-:W-:-:S04]  /*2650*/  IADD3 R0, PT, PT, R7, R0, RZ ;  /* 0x0000000007007210 */ /* 0x000fc80007ffe0ff */
[----:B------:R-:W-:Y:S01]  /*2660*/  LOP3.LUT R5, R0, R5, RZ, 0xfc, !PT ;  /* 0x0000000500057212 */ /* 0x000fe200078efcff */
[----:B------:R-:W-:Y:S06]  /*2670*/  BRA `(.L_x_34) ;  /* 0x0000000000347947 */ /* 0x000fec0003800000 */
.L_x_33:
[----:B------:R-:W-:-:S04]  /*2680*/  LOP3.LUT R5, R5, 0x80000000, RZ, 0xc0, !PT ;  /* 0x8000000005057812 */ /* 0x000fc800078ec0ff */
[----:B------:R-:W-:Y:S01]  /*2690*/  LOP3.LUT R5, R5, 0x7f800000, RZ, 0xfc, !PT ;  /* 0x7f80000005057812 */ /* 0x000fe200078efcff */
[----:B------:R-:W-:Y:S06]  /*26a0*/  BRA `(.L_x_34) ;  /* 0x0000000000287947 */ /* 0x000fec0003800000 */
.L_x_32:
[----:B------:R-:W-:Y:S01]  /*26b0*/  LEA R5, R6, R5, 0x17 ;  /* 0x0000000506057211 */ /* 0x000fe200078eb8ff */
[----:B------:R-:W-:Y:S06]  /*26c0*/  BRA `(.L_x_34) ;  /* 0x0000000000207947 */ /* 0x000fec0003800000 */
.L_x_31:
[----:B------:R-:W-:-:S04]  /*26d0*/  LOP3.LUT R5, R6, 0x80000000, R5, 0x48, !PT ;  /* 0x8000000006057812 */ /* 0x000fc800078e4805 */
[----:B------:R-:W-:Y:S01]  /*26e0*/  LOP3.LUT R5, R5, 0x7f800000, RZ, 0xfc, !PT ;  /* 0x7f80000005057812 */ /* 0x000fe200078efcff */
[----:B------:R-:W-:Y:S06]  /*26f0*/  BRA `(.L_x_34) ;  /* 0x0000000000147947 */ /* 0x000fec0003800000 */
.L_x_30:
[----:B------:R-:W-:Y:S01]  /*2700*/  LOP3.LUT R5, R6, 0x80000000, R5, 0x48, !PT ;  /* 0x8000000006057812 */ /* 0x000fe200078e4805 */
[----:B------:R-:W-:Y:S06]  /*2710*/  BRA `(.L_x_34) ;  /* 0x00000000000c7947 */ /* 0x000fec0003800000 */
.L_x_29:
[----:B------:R-:W0:Y:S01]  /*2720*/  MUFU.RSQ R5, -QNAN ;  /* 0xffc0000000057908 */ /* 0x000e220000001400 */
[----:B------:R-:W-:Y:S05]  /*2730*/  BRA `(.L_x_34) ;  /* 0x0000000000047947 */ /* 0x000fea0003800000 */
.L_x_28:
[----:B------:R-:W-:-:S07]  /*2740*/  FADD.FTZ R5, R0, R3 ;  /* 0x0000000300057221 */ /* 0x000fce0000010000 */
.L_x_34:
[----:B------:R-:W-:-:S04]  /*2750*/  HFMA2 R3, -RZ, RZ, 0, 0 ;  /* 0x00000000ff037431 */ /* 0x000fc800000001ff */
[----:B0-----:R-:W-:Y:S05]  /*2760*/  RET.REL.NODEC R2 `(_Z24mass_conservation_kernelPKfPfiii) ;  /* 0xffffffd802247950 */ /* 0x001fea0003c3ffff */
.L_x_35:
[----:B------:R-:W-:-:S00]  /*2770*/  BRA `(.L_x_35) ;  /* 0xfffffffc00fc7947 */ /* 0x000fc0000383ffff */
[----:B------:R-:W-:-:S00]  /*2780*/  NOP ;  /* 0x0000000000007918 */ /* 0x000fc00000000000 */
[----:B------:R-:W-:-:S00]  /*2790*/  NOP ;  /* 0x0000000000007918 */ /* 0x000fc00000000000 */
[----:B------:R-:W-:-:S00]  /*27a0*/  NOP ;  /* 0x0000000000007918 */ /* 0x000fc00000000000 */
[----:B------:R-:W-:-:S00]  /*27b0*/  NOP ;  /* 0x0000000000007918 */ /* 0x000fc00000000000 */
[----:B------:R-:W-:-:S00]  /*27c0*/  NOP ;  /* 0x0000000000007918 */ /* 0x000fc00000000000 */
[----:B------:R-:W-:-:S00]  /*27d0*/  NOP ;  /* 0x0000000000007918 */ /* 0x000fc00000000000 */
[----:B------:R-:W-:-:S00]  /*27e0*/  NOP ;  /* 0x0000000000007918 */ /* 0x000fc00000000000 */
[----:B------:R-:W-:-:S00]  /*27f0*/  NOP ;  /* 0x0000000000007918 */ /* 0x000fc00000000000 */
.L_x_80:


//--------------------- .text._Z24neural_ca_2d_tensor_corePK6__halfS1_S1_S1_PS_iiii --------------------------
	.section	.text._Z24neural_ca_2d_tensor_corePK6__halfS1_S1_S1_PS_iiii,"ax",@progbits
	.align	128
        .global         _Z24neural_ca_2d_tensor_corePK6__halfS1_S1_S1_PS_iiii
        .type           _Z24neural_ca_2d_tensor_corePK6__halfS1_S1_S1_PS_iiii,@function
        .size           _Z24neural_ca_2d_tensor_corePK6__halfS1_S1_S1_PS_iiii,(.L_x_81 - _Z24neural_ca_2d_tensor_corePK6__halfS1_S1_S1_PS_iiii)
        .other          _Z24neural_ca_2d_tensor_corePK6__halfS1_S1_S1_PS_iiii,@"STO_CUDA_ENTRY STV_DEFAULT"
_Z24neural_ca_2d_tensor_corePK6__halfS1_S1_S1_PS_iiii:
.text._Z24neural_ca_2d_tensor_corePK6__halfS1_S1_S1_PS_iiii:
[----:B------:R-:W-:Y:S01]  /*0000*/  LDC R1, c[0x0][0x37c] ;  /* 0x0000df00ff017b82 */ /* 0x000fe20000000800 */
[----:B------:R-:W0:Y:S07]  /*0010*/  S2R R18, SR_CTAID.Y ;  /* 0x0000000000127919 */ /* 0x000e2e0000002600 */
[----:B------:R-:W1:Y:S01]  /*0020*/  S2UR UR7, SR_CTAID.X ;  /* 0x00000000000779c3 */ /* 0x000e620000002500 */
[----:B------:R-:W0:Y:S07]  /*0030*/  LDCU UR5, c[0x0][0x3b4] ;  /* 0x00007680ff0577ac */ /* 0x000e2e0008000800 */
[----:B------:R-:W1:Y:S01]  /*0040*/  LDC R0, c[0x0][0x3a8] ;  /* 0x0000ea00ff007b82 */ /* 0x000e620000000800 */
[----:B0-----:R-:W-:-:S04]  /*0050*/  ISETP.GE.AND P0, PT, R18, UR5, PT ;  /* 0x0000000512007c0c */ /* 0x001fc8000bf06270 */
[----:B-1----:R-:W-:-:S13]  /*0060*/  ISETP.LE.OR P0, PT, R0, UR7, P0 ;  /* 0x0000000700007c0c */ /* 0x002fda0008703670 */
[----:B------:R-:W-:Y:S05]  /*0070*/  @P0 EXIT ;  /* 0x000000000000094d */ /* 0x000fea0003800000 */
[----:B------:R-:W0:Y:S01]  /*0080*/  LDC R5, c[0x0][0x3b0] ;  /* 0x0000ec00ff057b82 */ /* 0x000e220000000800 */
[----:B------:R-:W1:Y:S07]  /*0090*/  LDCU.64 UR8, c[0x0][0x358] ;  /* 0x00006b00ff0877ac */ /* 0x000e6e0008000a00 */
[----:B------:R-:W2:Y:S08]  /*00a0*/  S2UR UR4, SR_CTAID.Z ;  /* 0x00000000000479c3 */ /* 0x000eb00000002700 */
[----:B------:R-:W3:Y:S01]  /*00b0*/  LDC R9, c[0x0][0x3ac] ;  /* 0x0000eb00ff097b82 */ /* 0x000ee20000000800 */
[----:B0-----:R-:W-:-:S07]  /*00c0*/  SHF.R.S32.HI R0, RZ, 0x1f, R5 ;  /* 0x0000001fff007819 */ /* 0x001fce0000011405 */
[----:B------:R-:W0:Y:S01]  /*00d0*/  LDC.64 R10, c[0x0][0x398] ;  /* 0x0000e600ff0a7b82 */ /* 0x000e220000000a00 */
[----:B------:R-:W-:-:S04]  /*00e0*/  LEA.HI R0, R0, R5, RZ, 0x4 ;  /* 0x0000000500007211 */ /* 0x000fc800078f20ff */
[----:B------:R-:W-:-:S04]  /*00f0*/  SHF.R.S32.HI R0, RZ, 0x4, R0 ;  /* 0x00000004ff007819 */ /* 0x000fc80000011400 */
[----:B------:R-:W4:Y:S01]  /*0100*/  I2F.U32.RP R4, R0 ;  /* 0x0000000000047306 */ /* 0x000f220000209000 */
[----:B------:R-:W-:Y:S02]  /*0110*/  IADD3 R7, PT, PT, RZ, -R0, RZ ;  /* 0x80000000ff077210 */ /* 0x000fe40007ffe0ff */
[----:B------:R-:W-:-:S05]  /*0120*/  ISETP.NE.U32.AND P2, PT, R0, RZ, PT ;  /* 0x000000ff0000720c */ /* 0x000fca0003f45070 */
[----:B----4-:R-:W4:Y:S02]  /*0130*/  MUFU.RCP R4, R4 ;  /* 0x0000000400047308 */ /* 0x010f240000001000 */
[----:B----4-:R-:W-:-:S06]  /*0140*/  IADD3 R2, PT, PT, R4, 0xffffffe, RZ ;  /* 0x0ffffffe04027810 */ /* 0x010fcc0007ffe0ff */
[----:B------:R4:W5:Y:S02]  /*0150*/  F2I.FTZ.U32.TRUNC.NTZ R3, R2 ;  /* 0x0000000200037305 */ /* 0x000964000021f000 */
[----:B----4-:R-:W-:Y:S01]  /*0160*/  MOV R2, RZ ;  /* 0x000000ff00027202 */ /* 0x010fe20000000f00 */
[----:B-----5:R-:W-:-:S04]  /*0170*/  IMAD R7, R7, R3, RZ ;  /* 0x0000000307077224 */ /* 0x020fc800078e02ff */
[----:B------:R-:W-:Y:S02]  /*0180*/  IMAD.HI.U32 R3, R3, R7, R2 ;  /* 0x0000000703037227 */ /* 0x000fe400078e0002 */
[----:B------:R-:W4:Y:S04]  /*0190*/  S2R R2, SR_TID.X ;  /* 0x0000000000027919 */ /* 0x000f280000002100 */
[----:B--2---:R-:W-:-:S05]  /*01a0*/  IMAD.HI.U32 R16, R3, UR4, RZ ;  /* 0x0000000403107c27 */ /* 0x004fca000f8e00ff */
[----:B------:R-:W-:-:S05]  /*01b0*/  IADD3 R3, PT, PT, -R16, RZ, RZ ;  /* 0x000000ff10037210 */ /* 0x000fca0007ffe1ff */
[----:B------:R-:W-:-:S05]  /*01c0*/  IMAD R3, R0, R3, UR4 ;  /* 0x0000000400037e24 */ /* 0x000fca000f8e0203 */
[----:B------:R-:W-:-:S13]  /*01d0*/  ISETP.GE.U32.AND P0, PT, R3, R0, PT ;  /* 0x000000000300720c */ /* 0x000fda0003f06070 */
[----:B------:R-:W-:Y:S02]  /*01e0*/  @P0 IADD3 R3, PT, PT, -R0, R3, RZ ;  /* 0x0000000300030210 */ /* 0x000fe40007ffe1ff */
[----:B------:R-:W-:Y:S02]  /*01f0*/  @P0 IADD3 R16, PT, PT, R16, 0x1, RZ ;  /* 0x0000000110100810 */ /* 0x000fe40007ffe0ff */
[----:B------:R-:W-:Y:S02]  /*0200*/  ISETP.GE.U32.AND P1, PT, R3, R0, PT ;  /* 0x000000000300720c */ /* 0x000fe40003f26070 */
[----:B----4-:R-:W-:Y:S02]  /*0210*/  SHF.R.U32.HI R3, RZ, 0x4, R2 ;  /* 0x00000004ff037819 */ /* 0x010fe40000011602 */
[----:B------:R-:W-:Y:S02]  /*0220*/  LOP3.LUT R17, R2, 0xf, RZ, 0xc0, !PT ;  /* 0x0000000f02117812 */ /* 0x000fe400078ec0ff */
[----:B------:R-:W-:-:S07]  /*0230*/  LOP3.LUT R3, R3, 0x1, RZ, 0xc0, !PT ;  /* 0x0000000103037812 */ /* 0x000fce00078ec0ff */
[----:B------:R-:W-:Y:S02]  /*0240*/  @P1 IADD3 R16, PT, PT, R16, 0x1, RZ ;  /* 0x0000000110101810 */ /* 0x000fe40007ffe0ff */
[----:B------:R-:W-:-:S04]  /*0250*/  @!P2 LOP3.LUT R16, RZ, R0, RZ, 0x33, !PT ;  /* 0x00000000ff10a212 */ /* 0x000fc800078e33ff */
[C---:B------:R-:W-:Y:S02]  /*0260*/  IADD3 R7, PT, PT, -R16.reuse, RZ, RZ ;  /* 0x000000ff10077210 */ /* 0x040fe40007ffe1ff */
[----:B------:R-:W-:-:S03]  /*0270*/  LEA R16, R16, R3, 0x4 ;  /* 0x0000000310107211 */ /* 0x000fc600078e20ff */
[----:B------:R-:W-:-:S05]  /*0280*/  IMAD R0, R0, R7, UR4 ;  /* 0x0000000400007e24 */ /* 0x000fca000f8e0207 */
[----:B------:R-:W-:-:S04]  /*0290*/  LEA R17, R0, R17, 0x4 ;  /* 0x0000001100117211 */ /* 0x000fc800078e20ff */
[----:B------:R-:W-:-:S04]  /*02a0*/  ISETP.GE.AND P0, PT, R17, R5, PT ;  /* 0x000000051100720c */ /* 0x000fc80003f06270 */
[----:B---3--:R-:W-:-:S13]  /*02b0*/  ISETP.LT.AND P0, PT, R16, R9, !P0 ;  /* 0x000000091000720c */ /* 0x008fda0004701270 */
[----:B------:R-:W2:Y:S01]  /*02c0*/  @P0 LDC.64 R6, c[0x0][0x380] ;  /* 0x0000e000ff060b82 */ /* 0x000ea20000000a00 */
[----:B------:R-:W-:-:S04]  /*02d0*/  @P0 IMAD R0, R9, UR7, R16 ;  /* 0x0000000709000c24 */ /* 0x000fc8000f8e0210 */
[----:B------:R-:W-:Y:S02]  /*02e0*/  @P0 IMAD R3, R0, R5, R17 ;  /* 0x0000000500030224 */ /* 0x000fe400078e0211 */
[----:B0-----:R-:W-:Y:S01]  /*02f0*/  IMAD.WIDE.U32 R10, R18, 0x2, R10 ;  /* 0x00000002120a7825 */ /* 0x001fe200078e000a */
[----:B------:R-:W0:Y:S03]  /*0300*/  LDC.64 R8, c[0x0][0x390] ;  /* 0x0000e400ff087b82 */ /* 0x000e260000000a00 */
[----:B------:R-:W-:Y:S01]  /*0310*/  @P0 IMAD R3, R3, UR5, R18 ;  /* 0x0000000503030c24 */ /* 0x000fe2000f8e0212 */
[----:B-1----:R-:W3:Y:S03]  /*0320*/  LDG.E.U16.CONSTANT R0, desc[UR8][R10.64] ;  /* 0x000000080a007981 */ /* 0x002ee6000c1e9500 */
[----:B--2---:R-:W-:-:S05]  /*0330*/  @P0 IMAD.WIDE.U32 R6, R3, 0x2, R6 ;  /* 0x0000000203060825 */ /* 0x004fca00078e0006 */
[----:B------:R1:W2:Y:S01]  /*0340*/  @P0 LDG.E.U16.CONSTANT R5, desc[UR8][R6.64] ;  /* 0x0000000806050981 */ /* 0x0002a2000c1e9500 */
[----:B0-----:R-:W-:-:S05]  /*0350*/  IMAD.WIDE.U32 R8, R18, 0x2, R8 ;  /* 0x0000000212087825 */ /* 0x001fca00078e0008 */
[----:B------:R0:W4:Y:S01]  /*0360*/  LDG.E.U16.CONSTANT R4, desc[UR8][R8.64] ;  /* 0x0000000808047981 */ /* 0x000122000c1e9500 */
[----:B------:R-:W1:Y:S01]  /*0370*/  S2R R3, SR_LANEID ;  /* 0x0000000000037919 */ /* 0x000e620000000000 */
[----:B------:R-:W5:Y:S01]  /*0380*/  S2UR UR5, SR_CgaCtaId ;  /* 0x00000000000579c3 */ /* 0x000f620000008800 */
[----:B------:R-:W-:Y:S01]  /*0390*/  UMOV UR4, 0x400 ;  /* 0x0000040000047882 */ /* 0x000fe20000000000 */
[----:B------:R-:W-:Y:S01]  /*03a0*/  SHF.L.U32 R2, R2, 0x1, RZ ;  /* 0x0000000102027819 */ /* 0x000fe200000006ff */
[----:B-----5:R-:W-:Y:S01]  /*03b0*/  ULEA UR6, UR5, UR4, 0x18 ;  /* 0x0000000405067291 */ /* 0x020fe2000f8ec0ff */
[----:B-1----:R-:W-:Y:S02]  /*03c0*/  SHF.R.U32.HI R6, RZ, 0x3, R3 ;  /* 0x00000003ff067819 */ /* 0x002fe40000011603 */
[----:B------:R-:W-:Y:S02]  /*03d0*/  LOP3.LUT R7, R3, 0x7, RZ, 0xc0, !PT ;  /* 0x0000000703077812 */ /* 0x000fe400078ec0ff */
[----:B------:R-:W-:-:S02]  /*03e0*/  SHF.L.U32 R12, R6, 0x3, RZ ;  /* 0x00000003060c7819 */ /* 0x000fc400000006ff */
[----:B------:R-:W-:Y:S02]  /*03f0*/  SHF.R.U32.HI R10, RZ, 0x4, R3 ;  /* 0x00000004ff0a7819 */ /* 0x000fe40000011603 */
[----:B------:R-:W-:Y:S01]  /*0400*/  SHF.L.U32 R6, R6, 0x3, RZ ;  /* 0x0000000306067819 */ /* 0x000fe200000006ff */
[----:B------:R-:W-:Y:S01]  /*0410*/  UIADD3 UR4, UPT, UPT, UR4, 0x200, URZ ;  /* 0x0000020004047890 */ /* 0x000fe2000fffe0ff */
[----:B0-----:R-:W-:Y:S02]  /*0420*/  LOP3.LUT R9, R12, 0x8, R7, 0xe2, !PT ;  /* 0x000000080c097812 */ /* 0x001fe400078ee207 */
[C---:B------:R-:W-:Y:S02]  /*0430*/  LEA R7, R10.reuse, R7, 0x3 ;  /* 0x000000070a077211 */ /* 0x040fe400078e18ff */
[----:B------:R-:W-:Y:S02]  /*0440*/  SHF.L.U32 R10, R10, 0x3, RZ ;  /* 0x000000030a0a7819 */ /* 0x000fe400000006ff */
[----:B------:R-:W-:Y:S01]  /*0450*/  LOP3.LUT R6, R6, 0x8, RZ, 0xe2, !PT ;  /* 0x0000000806067812 */ /* 0x000fe200078ee2ff */
[----:B------:R-:W-:Y:S01]  /*0460*/  ULEA UR4, UR5, UR4, 0x18 ;  /* 0x0000000405047291 */ /* 0x000fe2000f8ec0ff */
[----:B------:R-:W-:-:S02]  /*0470*/  LOP3.LUT R3, R2, 0x20, RZ, 0xc0, !PT ;  /* 0x0000002002037812 */ /* 0x000fc400078ec0ff */
[----:B------:R-:W-:Y:S02]  /*0480*/  LOP3.LUT R2, R2, 0x1e, RZ, 0xc0, !PT ;  /* 0x0000001e02027812 */ /* 0x000fe400078ec0ff */
[----:B------:R-:W-:Y:S02]  /*0490*/  LEA R9, R9, R10, 0x4 ;  /* 0x0000000a09097211 */ /* 0x000fe400078e20ff */
[----:B------:R-:W-:Y:S02]  /*04a0*/  LEA R6, R7, R6, 0x4 ;  /* 0x0000000607067211 */ /* 0x000fe400078e20ff */
[----:B------:R-:W-:Y:S02]  /*04b0*/  IADD3 R2, PT, PT, R2, UR6, R3 ;  /* 0x0000000602027c10 */ /* 0x000fe4000fffe003 */
[----:B------:R-:W-:Y:S02]  /*04c0*/  LEA R9, R9, UR6, 0x1 ;  /* 0x0000000609097c11 */ /* 0x000fe4000f8e08ff */
[----:B------:R-:W-:Y:S01]  /*04d0*/  LEA R14, R6, UR4, 0x1 ;  /* 0x00000004060e7c11 */ /* 0x000fe2000f8e08ff */
[----:B------:R-:W-:Y:S01]  /*04e0*/  BSSY.RECONVERGENT B0, `(.L_x_36) ;  /* 0x000001a000007945 */ /* 0x000fe20003800200 */
[----:B--2---:R-:W-:Y:S04]  /*04f0*/  @P0 STS.U16 [R2], R5 ;  /* 0x0000000502000388 */ /* 0x004fe80000000400 */
[----:B------:R-:W-:Y:S01]  /*0500*/  @!P0 STS.U16 [R2], RZ ;  /* 0x000000ff02008388 */ /* 0x000fe20000000400 */
[----:B------:R-:W-:-:S03]  /*0510*/  NOP ;  /* 0x0000000000007918 */ /* 0x000fc60000000000 */
[----:B------:R-:W-:Y:S04]  /*0520*/  LDSM.16.M88.4 R8, [R9] ;  /* 0x000000000908783b */ /* 0x000fe80000000200 */
[----:B------:R-:W0:Y:S01]  /*0530*/  LDSM.16.M88.4 R12, [R14] ;  /* 0x000000000e0c783b */ /* 0x000e220000000200 */
[----:B---3--:R-:W-:-:S03]  /*0540*/  HADD2.F32 R0, -RZ, R0.H0_H0 ;  /* 0x20000000ff007230 */ /* 0x008fc60000004100 */
[----:B------:R-:W1:Y:S02]  /*0550*/  LDS.U16 R19, [R2] ;  /* 0x0000000002137984 */ /* 0x000e640000000400 */
[----:B------:R-:W-:-:S04]  /*0560*/  FADD R3, R0, 1.0000000116860974231e-07 ;  /* 0x33d6bf9500037421 */ /* 0x000fc80000000000 */
[----:B------:R-:W2:Y:S01]  /*0570*/  MUFU.RCP R0, R3 ;  /* 0x0000000300007308 */ /* 0x000ea20000001000 */
[----:B0-----:R-:W-:Y:S01]  /*0580*/  HMMA.16816.F16 R6, R8, R12, RZ ;  /* 0x0000000c0806723c */ /* 0x001fe200000008ff */
[----:B----4-:R-:W-:Y:S02]  /*0590*/  HADD2.F32 R12, -RZ, R4.H0_H0 ;  /* 0x20000004ff0c7230 */ /* 0x010fe40000004100 */
[----:B--2---:R-:W-:-:S04]  /*05a0*/  FFMA R21, -R3, R0, 1 ;  /* 0x3f80000003157423 */ /* 0x004fc80000000100 */
[----:B------:R-:W-:-:S12]  /*05b0*/  FFMA R21, R0, R21, R0 ;  /* 0x0000001500157223 */ /* 0x000fd80000000000 */
[----:B------:R-:W-:-:S05]  /*05c0*/  HADD2.F32 R13, -RZ, R6.H0_H0 ;  /* 0x20000006ff0d7230 */ /* 0x000fca0000004100 */
[----:B------:R-:W-:-:S04]  /*05d0*/  FADD R0, -R12, R13 ;  /* 0x0000000d0c007221 */ /* 0x000fc80000000100 */
[----:B------:R-:W0:Y:S01]  /*05e0*/  FCHK P1, R0, R3 ;  /* 0x0000000300007302 */ /* 0x000e220000020000 */
[----:B------:R-:W-:Y:S01]  /*05f0*/  HMMA.16816.F16 R4, R8, R14, RZ ;  /* 0x0000000e0804723c */ /* 0x000fe200000008ff */
[----:B------:R-:W-:-:S04]  /*0600*/  FFMA R8, R0, R21, RZ ;  /* 0x0000001500087223 */ /* 0x000fc800000000ff */
[----:B------:R-:W-:-:S04]  /*0610*/  FFMA R9, -R3, R8, R0 ;  /* 0x0000000803097223 */ /* 0x000fc80000000100 */
[----:B------:R-:W-:Y:S01]  /*0620*/  FFMA R9, R21, R9, R8 ;  /* 0x0000000915097223 */ /* 0x000fe20000000008 */
[----:B-1----:R-:W-:Y:S01]  /*0630*/  HADD2.F32 R8, -RZ, R19.H0_H0 ;  /* 0x20000013ff087230 */ /* 0x002fe20000004100 */
[----:B0-----:R-:W-:Y:S09]  /*0640*/  @!P1 BRA `(.L_x_37) ;  /* 0x00000000000c9947 */ /* 0x001ff20003800000 */
[----:B------:R-:W-:-:S07]  /*0650*/  MOV R10, 0x670 ;  /* 0x00000670000a7802 */ /* 0x000fce0000000f00 */
[----:B------:R-:W-:Y:S05]  /*0660*/  CALL.REL.NOINC `($__internal_1_$__cuda_sm3x_div_rn_noftz_f32_slowpath) ;  /* 0x0000000c00d07944 */ /* 0x000fea0003c00000 */
[----:B------:R-:W-:-:S07]  /*0670*/  MOV R9, R0 ;  /* 0x0000000000097202 */ /* 0x000fce0000000f00 */
.L_x_37:
[----:B------:R-:W-:Y:S05]  /*0680*/  BSYNC.RECONVERGENT B0 ;  /* 0x0000000000007941 */ /* 0x000fea0003800200 */
.L_x_36:
[----:B------:R-:W-:Y:S01]  /*0690*/  MOV R0, 0x3bbb989d ;  /* 0x3bbb989d00007802 */ /* 0x000fe20000000f00 */
[----:B------:R-:W-:Y:S01]  /*06a0*/  FMUL R9, R9, -R9 ;  /* 0x8000000909097220 */ /* 0x000fe20000400000 */
[----:B------:R-:W-:Y:S01]  /*06b0*/  MOV R11, 0x437c0000 ;  /* 0x437c0000000b7802 */ /* 0x000fe20000000f00 */
[----:B------:R-:W0:Y:S01]  /*06c0*/  MUFU.RCP R20, R3 ;  /* 0x0000000300147308 */ /* 0x000e220000001000 */
[----:B------:R-:W-:Y:S01]  /*06d0*/  BSSY.RECONVERGENT B0, `(.L_x_38) ;  /* 0x0000018000007945 */ /* 0x000fe20003800200 */
[----:B------:R-:W-:-:S04]  /*06e0*/  FFMA.SAT R0, R9, R0, 0.5 ;  /* 0x3f00000009007423 */ /* 0x000fc80000002000 */
[----:B------:R-:W-:Y:S01]  /*06f0*/  FFMA.RM R10, R0, R11, 12582913 ;  /* 0x4b400001000a7423 */ /* 0x000fe2000000400b */
[----:B------:R-:W-:-:S03]  /*0700*/  HADD2.F32 R11, -RZ, R6.H1_H1 ;  /* 0x30000006ff0b7230 */ /* 0x000fc60000004100 */
[C---:B------:R-:W-:Y:S01]  /*0710*/  FADD R0, R10.reuse, -12583039 ;  /* 0xcb40007f0a007421 */ /* 0x040fe20000000000 */
[----:B------:R-:W-:Y:S01]  /*0720*/  SHF.L.U32 R10, R10, 0x17, RZ ;  /* 0x000000170a0a7819 */ /* 0x000fe200000006ff */
[----:B------:R-:W-:Y:S02]  /*0730*/  FADD R14, -R12, R11 ;  /* 0x0000000b0c0e7221 */ /* 0x000fe40000000100 */
[----:B------:R-:W-:Y:S02]  /*0740*/  FFMA R0, R9, 1.4426950216293334961, -R0 ;  /* 0x3fb8aa3b09007823 */ /* 0x000fe40000000800 */
[----:B------:R-:W-:Y:S01]  /*0750*/  FCHK P1, R14, R3 ;  /* 0x000000030e007302 */ /* 0x000fe20000020000 */
[----:B0-----:R-:W-:Y:S01]  /*0760*/  FFMA R13, -R3, R20, 1 ;  /* 0x3f800000030d7423 */ /* 0x001fe20000000114 */
[----:B------:R-:W-:-:S03]  /*0770*/  FFMA R9, R9, 1.925963033500011079e-08, R0 ;  /* 0x32a5706009097823 */ /* 0x000fc60000000000 */
[----:B------:R-:W-:Y:S01]  /*0780*/  FFMA R0, R20, R13, R20 ;  /* 0x0000000d14007223 */ /* 0x000fe20000000014 */
[----:B------:R-:W-:Y:S02]  /*0790*/  MOV R13, 0x40000000 ;  /* 0x40000000000d7802 */ /* 0x000fe40000000f00 */
[----:B------:R-:W0:Y:S01]  /*07a0*/  MUFU.EX2 R9, R9 ;  /* 0x0000000900097308 */ /* 0x000e220000000800 */
[----:B------:R-:W-:-:S04]  /*07b0*/  FFMA R11, R0, R14, RZ ;  /* 0x0000000e000b7223 */ /* 0x000fc800000000ff */
[----:B------:R-:W-:-:S04]  /*07c0*/  FFMA R6, -R3, R11, R14 ;  /* 0x0000000b03067223 */ /* 0x000fc8000000010e */
[----:B------:R-:W-:Y:S01]  /*07d0*/  FFMA R0, R0, R6, R11 ;  /* 0x0000000600007223 */ /* 0x000fe2000000000b */
[----:B0-----:R-:W-:-:S04]  /*07e0*/  FMUL R10, R10, R9 ;  /* 0x000000090a0a7220 */ /* 0x001fc80000400000 */
[----:B------:R-:W-:-:S04]  /*07f0*/  FFMA R9, R10, R13, -1 ;  /* 0xbf8000000a097423 */ /* 0x000fc8000000000d */
[----:B------:R-:W-:Y:S01]  /*0800*/  FADD R6, R8, R9 ;  /* 0x0000000908067221 */ /* 0x000fe20000000000 */
[----:B------:R-:W-:Y:S06]  /*0810*/  @!P1 BRA `(.L_x_39) ;  /* 0x00000000000c9947 */ /* 0x000fec0003800000 */
[----:B------:R-:W-:Y:S02]  /*0820*/  MOV R0, R14 ;  /* 0x0000000e00007202 */ /* 0x000fe40000000f00 */
[----:B------:R-:W-:-:S07]  /*0830*/  MOV R10, 0x850 ;  /* 0x00000850000a7802 */ /* 0x000fce0000000f00 */
[----:B------:R-:W-:Y:S05]  /*0840*/  CALL.REL.NOINC `($__internal_1_$__cuda_sm3x_div_rn_noftz_f32_slowpath) ;  /* 0x0000000c00587944 */ /* 0x000fea0003c00000 */
.L_x_39:
[----:B------:R-:W-:Y:S05]  /*0850*/  BSYNC.RECONVERGENT B0 ;  /* 0x0000000000007941 */ /* 0x000fea0003800200 */
.L_x_38:
[----:B------:R-:W-:Y:S01]  /*0860*/  MOV R9, 0x3bbb989d ;  /* 0x3bbb989d00097802 */ /* 0x000fe20000000f00 */
[----:B------:R-:W-:Y:S01]  /*0870*/  FMUL R0, R0, -R0 ;  /* 0x8000000000007220 */ /* 0x000fe20000400000 */
[----:B------:R-:W-:Y:S01]  /*0880*/  MOV R10, 0x437c0000 ;  /* 0x437c0000000a7802 */ /* 0x000fe20000000f00 */
[----:B------:R-:W0:Y:S01]  /*0890*/  MUFU.RCP R14, R3 ;  /* 0x00000003000e7308 */ /* 0x000e220000001000 */
[----:B------:R-:W-:Y:S02]  /*08a0*/  HADD2.F32 R13, -RZ, R7.H0_H0 ;  /* 0x20000007ff0d7230 */ /* 0x000fe40000004100 */
[----:B------:R-:W-:Y:S01]  /*08b0*/  FFMA.SAT R9, R0, R9, 0.5 ;  /* 0x3f00000000097423 */ /* 0x000fe20000002009 */
[----:B------:R-:W-:Y:S01]  /*08c0*/  MOV R20, 0x40000000 ;  /* 0x4000000000147802 */ /* 0x000fe20000000f00 */
[----:B------:R-:W-:Y:S02]  /*08d0*/  BSSY.RECONVERGENT B0, `(.L_x_40) ;  /* 0x0000016000007945 */ /* 0x000fe40003800200 */
[----:B------:R-:W-:-:S04]  /*08e0*/  FFMA.RM R9, R9, R10, 12582913 ;  /* 0x4b40000109097423 */ /* 0x000fc8000000400a */
[C---:B------:R-:W-:Y:S01]  /*08f0*/  FADD R11, R9.reuse, -12583039 ;  /* 0xcb40007f090b7421 */ /* 0x040fe20000000000 */
[----:B------:R-:W-:-:S03]  /*0900*/  SHF.L.U32 R9, R9, 0x17, RZ ;  /* 0x0000001709097819 */ /* 0x000fc600000006ff */
[----:B------:R-:W-:Y:S01]  /*0910*/  FFMA R11, R0, 1.4426950216293334961, -R11 ;  /* 0x3fb8aa3b000b7823 */ /* 0x000fe2000000080b */
[----:B0-----:R-:W-:-:S03]  /*0920*/  FFMA R15, -R3, R14, 1 ;  /* 0x3f800000030f7423 */ /* 0x001fc6000000010e */
[----:B------:R-:W-:Y:S01]  /*0930*/  FFMA R11, R0, 1.925963033500011079e-08, R11 ;  /* 0x32a57060000b7823 */ /* 0x000fe2000000000b */
[----:B------:R-:W-:-:S03]  /*0940*/  FFMA R0, R14, R15, R14 ;  /* 0x0000000f0e007223 */ /* 0x000fc6000000000e */
[----:B------:R-:W0:Y:S01]  /*0950*/  MUFU.EX2 R10, R11 ;  /* 0x0000000b000a7308 */ /* 0x000e220000000800 */
[----:B------:R-:W-:-:S04]  /*0960*/  FADD R14, -R12, R13 ;  /* 0x0000000d0c0e7221 */ /* 0x000fc80000000100 */
[----:B------:R-:W-:-:S03]  /*0970*/  FFMA R13, R0, R14, RZ ;  /* 0x0000000e000d7223 */ /* 0x000fc600000000ff */
[----:B------:R-:W1:Y:S01]  /*0980*/  FCHK P1, R14, R3 ;  /* 0x000000030e007302 */ /* 0x000e620000020000 */
[----:B0-----:R-:W-:Y:S01]  /*0990*/  FMUL R9, R9, R10 ;  /* 0x0000000a09097220 */ /* 0x001fe20000400000 */
[----:B------:R-:W-:-:S03]  /*09a0*/  FFMA R10, -R3, R13, R14 ;  /* 0x0000000d030a7223 */ /* 0x000fc6000000010e */
[----:B------:R-:W-:Y:S01]  /*09b0*/  FFMA R9, R9, R20, -1 ;  /* 0xbf80000009097423 */ /* 0x000fe20000000014 */
[----:B------:R-:W-:-:S03]  /*09c0*/  FFMA R0, R0, R10, R13 ;  /* 0x0000000a00007223 */ /* 0x000fc6000000000d */
[----:B------:R-:W-:-:S05]  /*09d0*/  FADD R9, R8, R9 ;  /* 0x0000000908097221 */ /* 0x000fca0000000000 */
[----:B------:R-:W-:Y:S01]  /*09e0*/  F2FP.F16.F32.PACK_AB R6, R9, R6 ;  /* 0x000000060906723e */ /* 0x000fe200000000ff */
[----:B-1----:R-:W-:Y:S06]  /*09f0*/  @!P1 BRA `(.L_x_41) ;  /* 0x00000000000c9947 */ /* 0x002fec0003800000 */
[----:B------:R-:W-:Y:S02]  /*0a00*/  MOV R0, R14 ;  /* 0x0000000e00007202 */ /* 0x000fe40000000f00 */
[----:B------:R-:W-:-:S07]  /*0a10*/  MOV R10, 0xa30 ;  /* 0x00000a30000a7802 */ /* 0x000fce0000000f00 */
[----:B------:R-:W-:Y:S05]  /*0a20*/  CALL.REL.NOINC `($__internal_1_$__cuda_sm3x_div_rn_noftz_f32_slowpath) ;  /* 0x0000000800e07944 */ /* 0x000fea0003c00000 */
.L_x_41:
[----:B------:R-:W-:Y:S05]  /*0a30*/  BSYNC.RECONVERGENT B0 ;  /* 0x0000000000007941 */ /* 0x000fea0003800200 */
.L_x_40:
[----:B------:R-:W-:Y:S01]  /*0a40*/  MOV R9, 0x3bbb989d ;  /* 0x3bbb989d00097802 */ /* 0x000fe20000000f00 */
[----:B------:R-:W-:Y:S01]  /*0a50*/  FMUL R0, R0, -R0 ;  /* 0x8000000000007220 */ /* 0x000fe20000400000 */
[----:B------:R-:W-:Y:S01]  /*0a60*/  MOV R10, 0x437c0000 ;  /* 0x437c0000000a7802 */ /* 0x000fe20000000f00 */
[----:B------:R-:W0:Y:S01]  /*0a70*/  MUFU.RCP R20, R3 ;  /* 0x0000000300147308 */ /* 0x000e220000001000 */
[----:B------:R-:W-:Y:S02]  /*0a80*/  HADD2.F32 R7, -RZ, R7.H1_H1 ;  /* 0x30000007ff077230 */ /* 0x000fe40000004100 */
[----:B------:R-:W-:Y:S01]  /*0a90*/  FFMA.SAT R9, R0, R9, 0.5 ;  /* 0x3f00000000097423 */ /* 0x000fe20000002009 */
[----:B------:R-:W-:Y:S03]  /*0aa0*/  BSSY.RECONVERGENT B0, `(.L_x_42) ;  /* 0x0000016000007945 */ /* 0x000fe60003800200 */
[----:B------:R-:W-:Y:S01]  /*0ab0*/  FFMA.RM R9, R9, R10, 12582913 ;  /* 0x4b40000109097423 */ /* 0x000fe2000000400a */
[----:B------:R-:W-:-:S03]  /*0ac0*/  FADD R14, -R12, R7 ;  /* 0x000000070c0e7221 */ /* 0x000fc60000000100 */
[C---:B------:R-:W-:Y:S01]  /*0ad0*/  FADD R11, R9.reuse, -12583039 ;  /* 0xcb40007f090b7421 */ /* 0x040fe20000000000 */
[----:B------:R-:W-:Y:S01]  /*0ae0*/  FCHK P1, R14, R3 ;  /* 0x000000030e007302 */ /* 0x000fe20000020000 */
[----:B------:R-:W-:Y:S02]  /*0af0*/  SHF.L.U32 R9, R9, 0x17, RZ ;  /* 0x0000001709097819 */ /* 0x000fe400000006ff */
[----:B------:R-:W-:Y:S01]  /*0b00*/  FFMA R11, R0, 1.4426950216293334961, -R11 ;  /* 0x3fb8aa3b000b7823 */ /* 0x000fe2000000080b */
[----:B0-----:R-:W-:-:S03]  /*0b10*/  FFMA R13, -R3, R20, 1 ;  /* 0x3f800000030d7423 */ /* 0x001fc60000000114 */
[----:B------:R-:W-:Y:S01]  /*0b20*/  FFMA R11, R0, 1.925963033500011079e-08, R11 ;  /* 0x32a57060000b7823 */ /* 0x000fe2000000000b */
[----:B------:R-:W-:-:S03]  /*0b30*/  FFMA R0, R20, R13, R20 ;  /* 0x0000000d14007223 */ /* 0x000fc60000000014 */
[----:B------:R-:W0:Y:S01]  /*0b40*/  MUFU.EX2 R10, R11 ;  /* 0x0000000b000a7308 */ /* 0x000e220000000800 */
[----:B------:R-:W-:Y:S01]  /*0b50*/  MOV R20, 0x40000000 ;  /* 0x4000000000147802 */ /* 0x000fe20000000f00 */
[----:B------:R-:W-:Y:S01]  /*0b60*/  FFMA R13, R0, R14, RZ ;  /* 0x0000000e000d7223 */ /* 0x000fe200000000ff */
[----:B0-----:R-:W-:-:S03]  /*0b70*/  FMUL R9, R9, R10 ;  /* 0x0000000a09097220 */ /* 0x001fc60000400000 */
[----:B------:R-:W-:Y:S01]  /*0b80*/  FFMA R10, -R3, R13, R14 ;  /* 0x0000000d030a7223 */ /* 0x000fe2000000010e */
[----:B------:R-:W-:-:S03]  /*0b90*/  FFMA R7, R9, R20, -1 ;  /* 0xbf80000009077423 */ /* 0x000fc60000000014 */
[----:B------:R-:W-:Y:S01]  /*0ba0*/  FFMA R0, R0, R10, R13 ;  /* 0x0000000a00007223 */ /* 0x000fe2000000000d */
[----:B------:R-:W-:Y:S01]  /*0bb0*/  FADD R7, R8, R7 ;  /* 0x0000000708077221 */ /* 0x000fe20000000000 */
[----:B------:R-:W-:Y:S06]  /*0bc0*/  @!P1 BRA `(.L_x_43) ;  /* 0x00000000000c9947 */ /* 0x000fec0003800000 */
[----:B------:R-:W-:Y:S02]  /*0bd0*/  MOV R0, R14 ;  /* 0x0000000e00007202 */ /* 0x000fe40000000f00 */
[----:B------:R-:W-:-:S07]  /*0be0*/  MOV R10, 0xc00 ;  /* 0x00000c00000a7802 */ /* 0x000fce0000000f00 */
[----:B------:R-:W-:Y:S05]  /*0bf0*/  CALL.REL.NOINC `($__internal_1_$__cuda_sm3x_div_rn_noftz_f32_slowpath) ;  /* 0x00000008006c7944 */ /* 0x000fea0003c00000 */
.L_x_43:
[----:B------:R-:W-:Y:S05]  /*0c00*/  BSYNC.RECONVERGENT B0 ;  /* 0x0000000000007941 */ /* 0x000fea0003800200 */
.L_x_42:
        /* <DEDUP_REMOVED lines=15> */
[----:B------:R0:W1:Y:S01]  /*0d00*/  MUFU.EX2 R10, R11 ;  /* 0x0000000b000a7308 */ /* 0x0000620000000800 */
[----:B------:R-:W-:-:S04]  /*0d10*/  FADD R14, -R12, R13 ;  /* 0x0000000d0c0e7221 */ /* 0x000fc80000000100 */
[----:B------:R-:W-:-:S03]  /*0d20*/  FFMA R13, R0, R14, RZ ;  /* 0x0000000e000d7223 */ /* 0x000fc600000000ff */
[----:B------:R-:W2:Y:S01]  /*0d30*/  FCHK P1, R14, R3 ;  /* 0x000000030e007302 */ /* 0x000ea20000020000 */
[----:B0-----:R-:W-:-:S04]  /*0d40*/  FFMA R11, -R3, R13, R14 ;  /* 0x0000000d030b7223 */ /* 0x001fc8000000010e */
[----:B------:R-:W-:Y:S01]  /*0d50*/  FFMA R0, R0, R11, R13 ;  /* 0x0000000b00007223 */ /* 0x000fe2000000000d */
[----:B-1----:R-:W-:-:S04]  /*0d60*/  FMUL R9, R9, R10 ;  /* 0x0000000a09097220 */ /* 0x002fc80000400000 */
[----:B------:R-:W-:-:S04]  /*0d70*/  FFMA R9, R9, R20, -1 ;  /* 0xbf80000009097423 */ /* 0x000fc80000000014 */
[----:B------:R-:W-:-:S05]  /*0d80*/  FADD R10, R8, R9 ;  /* 0x00000009080a7221 */ /* 0x000fca0000000000 */
[----:B------:R-:W-:Y:S01]  /*0d90*/  F2FP.F16.F32.PACK_AB R7, R10, R7 ;  /* 0x000000070a07723e */ /* 0x000fe200000000ff */
[----:B--2---:R-:W-:Y:S06]  /*0da0*/  @!P1 BRA `(.L_x_45) ;  /* 0x00000000000c9947 */ /* 0x004fec0003800000 */
[----:B------:R-:W-:Y:S02]  /*0db0*/  MOV R0, R14 ;  /* 0x0000000e00007202 */ /* 0x000fe40000000f00 */
[----:B------:R-:W-:-:S07]  /*0dc0*/  MOV R10, 0xde0 ;  /* 0x00000de0000a7802 */ /* 0x000fce0000000f00 */
[----:B------:R-:W-:Y:S05]  /*0dd0*/  CALL.REL.NOINC `($__internal_1_$__cuda_sm3x_div_rn_noftz_f32_slowpath) ;  /* 0x0000000400f47944 */ /* 0x000fea0003c00000 */
.L_x_45:
[----:B------:R-:W-:Y:S05]  /*0de0*/  BSYNC.RECONVERGENT B0 ;  /* 0x0000000000007941 */ /* 0x000fea0003800200 */
.L_x_44:
        /* <DEDUP_REMOVED lines=28> */
.L_x_47:
[----:B------:R-:W-:Y:S05]  /*0fb0*/  BSYNC.RECONVERGENT B0 ;  /* 0x0000000000007941 */ /* 0x000fea0003800200 */
.L_x_46:
        /* <DEDUP_REMOVED lines=29> */
.L_x_49:
[----:B------:R-:W-:Y:S05]  /*1190*/  BSYNC.RECONVERGENT B0 ;  /* 0x0000000000007941 */ /* 0x000fea0003800200 */
.L_x_48:
        /* <DEDUP_REMOVED lines=28> */
.L_x_51:
[----:B------:R-:W-:Y:S05]  /*1360*/  BSYNC.RECONVERGENT B0 ;  /* 0x0000000000007941 */ /* 0x000fea0003800200 */
.L_x_50:
[----:B------:R-:W-:Y:S01]  /*1370*/  MOV R3, 0x3bbb989d ;  /* 0x3bbb989d00037802 */ /* 0x000fe20000000f00 */
[----:B------:R-:W-:Y:S01]  /*1380*/  FMUL R0, R0, -R0 ;  /* 0x8000000000007220 */ /* 0x000fe20000400000 */
[----:B------:R-:W-:Y:S01]  /*1390*/  MOV R10, 0x437c0000 ;  /* 0x437c0000000a7802 */ /* 0x000fe20000000f00 */
[----:B------:R-:W0:Y:S01]  /*13a0*/  S2R R11, SR_LANEID ;  /* 0x00000000000b7919 */ /* 0x000e220000000000 */
[----:B------:R-:W-:Y:S01]  /*13b0*/  MOV R13, 0x40000000 ;  /* 0x40000000000d7802 */ /* 0x000fe20000000f00 */
[----:B------:R-:W-:-:S04]  /*13c0*/  FFMA.SAT R3, R0, R3, 0.5 ;  /* 0x3f00000000037423 */ /* 0x000fc80000002003 */
[----:B------:R-:W-:-:S04]  /*13d0*/  FFMA.RM R3, R3, R10, 12582913 ;  /* 0x4b40000103037423 */ /* 0x000fc8000000400a */
[C---:B------:R-:W-:Y:S01]  /*13e0*/  FADD R9, R3.reuse, -12583039 ;  /* 0xcb40007f03097421 */ /* 0x040fe20000000000 */
[----:B------:R-:W-:-:S03]  /*13f0*/  SHF.L.U32 R3, R3, 0x17, RZ ;  /* 0x0000001703037819 */ /* 0x000fc600000006ff */
[----:B------:R-:W-:-:S04]  /*1400*/  FFMA R9, R0, 1.4426950216293334961, -R9 ;  /* 0x3fb8aa3b00097823 */ /* 0x000fc80000000809 */
[----:B------:R-:W-:-:S04]  /*1410*/  FFMA R9, R0, 1.925963033500011079e-08, R9 ;  /* 0x32a5706000097823 */ /* 0x000fc80000000009 */
[----:B------:R-:W1:Y:S01]  /*1420*/  MUFU.EX2 R0, R9 ;  /* 0x0000000900007308 */ /* 0x000e620000000800 */
[----:B0-----:R-:W-:Y:S02]  /*1430*/  SHF.R.U32.HI R10, RZ, 0x2, R11 ;  /* 0x00000002ff0a7819 */ /* 0x001fe4000001160b */
[----:B------:R-:W-:-:S04]  /*1440*/  LOP3.LUT R11, R11, 0x3, RZ, 0xc0, !PT ;  /* 0x000000030b0b7812 */ /* 0x000fc800078ec0ff */
[----:B------:R-:W-:Y:S01]  /*1450*/  LEA R10, R10, R11, 0x3 ;  /* 0x0000000b0a0a7211 */ /* 0x000fe200078e18ff */
[----:B-1----:R-:W-:-:S03]  /*1460*/  FMUL R0, R3, R0 ;  /* 0x0000000003007220 */ /* 0x002fc60000400000 */
[----:B------:R-:W-:Y:S01]  /*1470*/  LEA R10, R10, UR6, 0x2 ;  /* 0x000000060a0a7c11 */ /* 0x000fe2000f8e10ff */
[----:B------:R-:W-:-:S04]  /*1480*/  FFMA R3, R0, R13, -1 ;  /* 0xbf80000000037423 */ /* 0x000fc8000000000d */
[----:B------:R-:W-:Y:S01]  /*1490*/  FADD R8, R8, R3 ;  /* 0x0000000308087221 */ /* 0x000fe20000000000 */
[----:B------:R0:W-:Y:S04]  /*14a0*/  STS [R10], R6 ;  /* 0x000000060a007388 */ /* 0x0001e80000000800 */
[----:B------:R-:W-:Y:S01]  /*14b0*/  F2FP.F16.F32.PACK_AB R5, R8, R5 ;  /* 0x000000050805723e */ /* 0x000fe200000000ff */
[----:B------:R0:W-:Y:S04]  /*14c0*/  STS [R10+0x100], R7 ;  /* 0x000100070a007388 */ /* 0x0001e80000000800 */
[----:B------:R0:W-:Y:S04]  /*14d0*/  STS [R10+0x10], R4 ;  /* 0x000010040a007388 */ /* 0x0001e80000000800 */
[----:B------:R0:W-:Y:S01]  /*14e0*/  STS [R10+0x110], R5 ;  /* 0x000110050a007388 */ /* 0x0001e20000000800 */
[----:B------:R-:W-:Y:S01]  /*14f0*/  NOP ;  /* 0x0000000000007918 */ /* 0x000fe20000000000 */
[----:B------:R-:W-:Y:S05]  /*1500*/  @!P0 EXIT ;  /* 0x000000000000894d */ /* 0x000fea0003800000 */
[----:B0-----:R-:W0:Y:S01]  /*1510*/  LDC R7, c[0x0][0x3ac] ;  /* 0x0000eb00ff077b82 */ /* 0x001e220000000800 */
[----:B------:R-:W1:Y:S01]  /*1520*/  LDS.U16 R3, [R2] ;  /* 0x0000000002037984 */ /* 0x000e620000000400 */
[----:B------:R-:W2:Y:S06]  /*1530*/  LDCU.64 UR4, c[0x0][0x3b0] ;  /* 0x00007600ff0477ac */ /* 0x000eac0008000a00 */
[----:B------:R-:W3:Y:S01]  /*1540*/  LDC.64 R4, c[0x0][0x3a0] ;  /* 0x0000e800ff047b82 */ /* 0x000ee20000000a00 */
[----:B0-----:R-:W-:-:S04]  /*1550*/  IMAD R16, R7, UR7, R16 ;  /* 0x0000000707107c24 */ /* 0x001fc8000f8e0210 */
[----:B--2---:R-:W-:-:S04]  /*1560*/  IMAD R17, R16, UR4, R17 ;  /* 0x0000000410117c24 */ /* 0x004fc8000f8e0211 */
[----:B------:R-:W-:-:S04]  /*1570*/  IMAD R17, R17, UR5, R18 ;  /* 0x0000000511117c24 */ /* 0x000fc8000f8e0212 */
[----:B---3--:R-:W-:-:S05]  /*1580*/  IMAD.WIDE.U32 R4, R17, 0x2, R4 ;  /* 0x0000000211047825 */ /* 0x008fca00078e0004 */
[----:B-1----:R-:W-:Y:S01]  /*1590*/  STG.E.U16 desc[UR8][R4.64], R3 ;  /* 0x0000000304007986 */ /* 0x002fe2000c101508 */
[----:B------:R-:W-:Y:S05]  /*15a0*/  EXIT ;  /* 0x000000000000794d */ /* 0x000fea0003800000 */
        .weak           $__internal_1_$__cuda_sm3x_div_rn_noftz_f32_slowpath
        .type           $__internal_1_$__cuda_sm3x_div_rn_noftz_f32_slowpath,@function
        .size           $__internal_1_$__cuda_sm3x_div_rn_noftz_f32_slowpath,(.L_x_81 - $__internal_1_$__cuda_sm3x_div_rn_noftz_f32_slowpath)
$__internal_1_$__cuda_sm3x_div_rn_noftz_f32_slowpath:
[----:B------:R-:W-:Y:S01]  /*15b0*/  SHF.R.U32.HI R9, RZ, 0x17, R3 ;  /* 0x00000017ff097819 */ /* 0x000fe20000011603 */
[----:B------:R-:W-:Y:S01]  /*15c0*/  BSSY.RECONVERGENT B1, `(.L_x_52) ;  /* 0x0000064000017945 */ /* 0x000fe20003800200 */
[----:B------:R-:W-:Y:S02]  /*15d0*/  SHF.R.U32.HI R13, RZ, 0x17, R0 ;  /* 0x00000017ff0d7819 */ /* 0x000fe40000011600 */
[----:B------:R-:W-:Y:S02]  /*15e0*/  LOP3.LUT R9, R9, 0xff, RZ, 0xc0, !PT ;  /* 0x000000ff09097812 */ /* 0x000fe400078ec0ff */
[----:B------:R-:W-:Y:S02]  /*15f0*/  LOP3.LUT R13, R13, 0xff, RZ, 0xc0, !PT ;  /* 0x000000ff0d0d7812 */ /* 0x000fe400078ec0ff */
[----:B------:R-:W-:Y:S02]  /*1600*/  IADD3 R11, PT, PT, R9, -0x1, RZ ;  /* 0xffffffff090b7810 */ /* 0x000fe40007ffe0ff */
[----:B------:R-:W-:-:S02]  /*1610*/  IADD3 R14, PT, PT, R13, -0x1, RZ ;  /* 0xffffffff0d0e7810 */ /* 0x000fc40007ffe0ff */
[----:B------:R-:W-:Y:S02]  /*1620*/  ISETP.GT.U32.AND P1, PT, R11, 0xfd, PT ;  /* 0x000000fd0b00780c */ /* 0x000fe40003f24070 */
[----:B------:R-:W-:Y:S02]  /*1630*/  MOV R15, R3 ;  /* 0x00000003000f7202 */ /* 0x000fe40000000f00 */
[----:B------:R-:W-:-:S13]  /*1640*/  ISETP.GT.U32.OR P1, PT, R14, 0xfd, P1 ;  /* 0x000000fd0e00780c */ /* 0x000fda0000f24470 */
[----:B------:R-:W-:Y:S01]  /*1650*/  @!P1 MOV R11, RZ ;  /* 0x000000ff000b9202 */ /* 0x000fe20000000f00 */
[----:B------:R-:W-:Y:S06]  /*1660*/  @!P1 BRA `(.L_x_53) ;  /* 0x0000000000609947 */ /* 0x000fec0003800000 */
[----:B------:R-:W-:Y:S02]  /*1670*/  FSETP.GTU.FTZ.AND P1, PT, |R0|, +INF , PT ;  /* 0x7f8000000000780b */ /* 0x000fe40003f3c200 */
[----:B------:R-:W-:-:S04]  /*1680*/  FSETP.GTU.FTZ.AND P2, PT, |R3|, +INF , PT ;  /* 0x7f8000000300780b */ /* 0x000fc80003f5c200 */
        /* <DEDUP_REMOVED lines=15> */
[----:B------:R-:W-:-:S04]  /*1780*/  IADD3 R11, PT, PT, R9, -0x1, RZ ;  /* 0xffffffff090b7810 */ /* 0x000fc80007ffe0ff */
[----:B------:R-:W-:-:S07]  /*1790*/  ISETP.GE.AND P2, PT, R11, RZ, PT ;  /* 0x000000ff0b00720c */ /* 0x000fce0003f46270 */
[----:B------:R-:W-:Y:S01]  /*17a0*/  @P1 MOV R11, RZ ;  /* 0x000000ff000b1202 */ /* 0x000fe20000000f00 */
[----:B------:R-:W-:Y:S01]  /*17b0*/  @!P1 FFMA R0, R0, 1.84467440737095516160e+19, RZ ;  /* 0x5f80000000009823 */ /* 0x000fe200000000ff */
[----:B------:R-:W-:-:S04]  /*17c0*/  @!P1 MOV R11, 0xffffffc0 ;  /* 0xffffffc0000b9802 */ /* 0x000fc80000000f00 */
[----:B------:R-:W-:Y:S01]  /*17d0*/  @!P2 FFMA R15, R3, 1.84467440737095516160e+19, RZ ;  /* 0x5f800000030fa823 */ /* 0x000fe200000000ff */
[----:B------:R-:W-:-:S07]  /*17e0*/  @!P2 IADD3 R11, PT, PT, R11, 0x40, RZ ;  /* 0x000000400b0ba810 */ /* 0x000fce0007ffe0ff */
.L_x_53:
[----:B------:R-:W-:Y:S01]  /*17f0*/  LEA R14, R9, 0xc0800000, 0x17 ;  /* 0xc0800000090e7811 */ /* 0x000fe200078eb8ff */
[----:B------:R-:W-:Y:S03]  /*1800*/  BSSY.RECONVERGENT B2, `(.L_x_58) ;  /* 0x0000036000027945 */ /* 0x000fe60003800200 */
[----:B------:R-:W-:Y:S02]  /*1810*/  IADD3 R20, PT, PT, -R14, R15, RZ ;  /* 0x0000000f0e147210 */ /* 0x000fe40007ffe1ff */
[----:B------:R-:W-:Y:S02]  /*1820*/  IADD3 R15, PT, PT, R13, -0x7f, RZ ;  /* 0xffffff810d0f7810 */ /* 0x000fe40007ffe0ff */
[----:B------:R0:W1:Y:S01]  /*1830*/  MUFU.RCP R14, R20 ;  /* 0x00000014000e7308 */ /* 0x0000620000001000 */
[----:B------:R-:W-:Y:S02]  /*1840*/  FADD.FTZ R19, -R20, -RZ ;  /* 0x800000ff14137221 */ /* 0x000fe40000010100 */
[C---:B------:R-:W-:Y:S01]  /*1850*/  IMAD R0, R15.reuse, -0x800000, R0 ;  /* 0xff8000000f007824 */ /* 0x040fe200078e0200 */
[----:B0-----:R-:W-:-:S04]  /*1860*/  IADD3 R20, PT, PT, R15, 0x7f, -R9 ;  /* 0x0000007f0f147810 */ /* 0x001fc80007ffe809 */
[----:B------:R-:W-:Y:S01]  /*1870*/  IADD3 R20, PT, PT, R20, R11, RZ ;  /* 0x0000000b14147210 */ /* 0x000fe20007ffe0ff */
[----:B-1----:R-:W-:-:S04]  /*1880*/  FFMA R13, R14, R19, 1 ;  /* 0x3f8000000e0d7423 */ /* 0x002fc80000000013 */
        /* <DEDUP_REMOVED lines=19> */
[-CC-:B------:R-:W-:Y:S01]  /*19c0*/  FFMA.RZ R11, R13, R19.reuse, R14.reuse ;  /* 0x000000130d0b7223 */ /* 0x180fe2000000c00e */
[C---:B------:R-:W-:Y:S02]  /*19d0*/  IADD3 R20, PT, PT, R9.reuse, 0x20, RZ ;  /* 0x0000002009147810 */ /* 0x040fe40007ffe0ff */
[----:B------:R-:W-:Y:S02]  /*19e0*/  ISETP.NE.AND P3, PT, R9, RZ, PT ;  /* 0x000000ff0900720c */ /* 0x000fe40003f65270 */
[----:B------:R-:W-:Y:S01]  /*19f0*/  LOP3.LUT R15, R11, 0x7fffff, RZ, 0xc0, !PT ;  /* 0x007fffff0b0f7812 */ /* 0x000fe200078ec0ff */
[CCC-:B------:R-:W-:Y:S01]  /*1a00*/  FFMA.RP R11, R13.reuse, R19.reuse, R14.reuse ;  /* 0x000000130d0b7223 */ /* 0x1c0fe2000000800e */
[----:B------:R-:W-:Y:S01]  /*1a10*/  FFMA.RM R14, R13, R19, R14 ;  /* 0x000000130d0e7223 */ /* 0x000fe2000000400e */
[----:B------:R-:W-:Y:S02]  /*1a20*/  ISETP.NE.AND P2, PT, R9, RZ, PT ;  /* 0x000000ff0900720c */ /* 0x000fe40003f45270 */
[----:B------:R-:W-:-:S02]  /*1a30*/  LOP3.LUT R15, R15, 0x800000, RZ, 0xfc, !PT ;  /* 0x008000000f0f7812 */ /* 0x000fc400078efcff */
[----:B------:R-:W-:Y:S02]  /*1a40*/  IADD3 R9, PT, PT, -R9, RZ, RZ ;  /* 0x000000ff09097210 */ /* 0x000fe40007ffe1ff */
[----:B------:R-:W-:Y:S02]  /*1a50*/  SHF.L.U32 R20, R15, R20, RZ ;  /* 0x000000140f147219 */ /* 0x000fe400000006ff */
[----:B------:R-:W-:Y:S02]  /*1a60*/  FSETP.NEU.FTZ.AND P1, PT, R11, R14, PT ;  /* 0x0000000e0b00720b */ /* 0x000fe40003f3d000 */
[----:B------:R-:W-:Y:S02]  /*1a70*/  SEL R14, R9, RZ, P3 ;  /* 0x000000ff090e7207 */ /* 0x000fe40001800000 */
[----:B------:R-:W-:Y:S02]  /*1a80*/  ISETP.NE.AND P2, PT, R20, RZ, P2 ;  /* 0x000000ff1400720c */ /* 0x000fe40001745270 */
[----:B------:R-:W-:-:S02]  /*1a90*/  SHF.R.U32.HI R14, RZ, R14, R15 ;  /* 0x0000000eff0e7219 */ /* 0x000fc4000001160f */
[----:B------:R-:W-:Y:S02]  /*1aa0*/  PLOP3.LUT P1, PT, P1, P2, PT, 0xf8, 0x8f ;  /* 0x00000000008f781c */ /* 0x000fe40000f25f70 */
[----:B------:R-:W-:Y:S02]  /*1ab0*/  SHF.R.U32.HI R20, RZ, 0x1, R14 ;  /* 0x00000001ff147819 */ /* 0x000fe4000001160e */
[----:B------:R-:W-:-:S04]  /*1ac0*/  SEL R9, RZ, 0x1, !P1 ;  /* 0x00000001ff097807 */ /* 0x000fc80004800000 */
[----:B------:R-:W-:-:S04]  /*1ad0*/  LOP3.LUT R9, R9, 0x1, R20, 0xf8, !PT ;  /* 0x0000000109097812 */ /* 0x000fc800078ef814 */
[----:B------:R-:W-:-:S04]  /*1ae0*/  LOP3.LUT R9, R9, R14, RZ, 0xc0, !PT ;  /* 0x0000000e09097212 */ /* 0x000fc800078ec0ff */
[----:B------:R-:W-:-:S04]  /*1af0*/  IADD3 R9, PT, PT, R20, R9, RZ ;  /* 0x0000000914097210 */ /* 0x000fc80007ffe0ff */
[----:B------:R-:W-:Y:S01]  /*1b00*/  LOP3.LUT R0, R9, R0, RZ, 0xfc, !PT ;  /* 0x0000000009007212 */ /* 0x000fe200078efcff */
[----:B------:R-:W-:Y:S06]  /*1b10*/  BRA `(.L_x_61) ;  /* 0x0000000000107947 */ /* 0x000fec0003800000 */
.L_x_60:
[----:B------:R-:W-:-:S04]  /*1b20*/  LOP3.LUT R0, R0, 0x80000000, RZ, 0xc0, !PT ;  /* 0x8000000000007812 */ /* 0x000fc800078ec0ff */
[----:B------:R-:W-:Y:S01]  /*1b30*/  LOP3.LUT R0, R0, 0x7f800000, RZ, 0xfc, !PT ;  /* 0x7f80000000007812 */ /* 0x000fe200078efcff */
[----:B------:R-:W-:Y:S06]  /*1b40*/  BRA `(.L_x_61) ;  /* 0x0000000000047947 */ /* 0x000fec0003800000 */
.L_x_59:
[----:B------:R-:W-:-:S07]  /*1b50*/  LEA R0, R20, R0, 0x17 ;  /* 0x0000000014007211 */ /* 0x000fce00078eb8ff */
.L_x_61:
[----:B------:R-:W-:Y:S05]  /*1b60*/  BSYNC.RECONVERGENT B2 ;  /* 0x0000000000027941 */ /* 0x000fea0003800200 */
.L_x_58:
[----:B------:R-:W-:Y:S05]  /*1b70*/  BRA `(.L_x_62) ;  /* 0x0000000000207947 */ /* 0x000fea0003800000 */
.L_x_57:
[----:B------:R-:W-:-:S04]  /*1b80*/  LOP3.LUT R0, R15, 0x80000000, R0, 0x48, !PT ;  /* 0x800000000f007812 */ /* 0x000fc800078e4800 */
[----:B------:R-:W-:Y:S01]  /*1b90*/  LOP3.LUT R0, R0, 0x7f800000, RZ, 0xfc, !PT ;  /* 0x7f80000000007812 */ /* 0x000fe200078efcff */
[----:B------:R-:W-:Y:S06]  /*1ba0*/  BRA `(.L_x_62) ;  /* 0x0000000000147947 */ /* 0x000fec0003800000 */
.L_x_56:
[----:B------:R-:W-:Y:S01]  /*1bb0*/  LOP3.LUT R0, R15, 0x80000000, R0, 0x48, !PT ;  /* 0x800000000f007812 */ /* 0x000fe200078e4800 */
[----:B------:R-:W-:Y:S06]  /*1bc0*/  BRA `(.L_x_62) ;  /* 0x00000000000c7947 */ /* 0x000fec0003800000 */
.L_x_55:
[----:B------:R-:W0:Y:S01]  /*1bd0*/  MUFU.RSQ R0, -QNAN ;  /* 0xffc0000000007908 */ /* 0x000e220000001400 */
[----:B------:R-:W-:Y:S05]  /*1be0*/  BRA `(.L_x_62) ;  /* 0x0000000000047947 */ /* 0x000fea0003800000 */
.L_x_54:
[----:B------:R-:W-:-:S07]  /*1bf0*/  FADD.FTZ R0, R0, R3 ;  /* 0x0000000300007221 */ /* 0x000fce0000010000 */
.L_x_62:
[----:B------:R-:W-:Y:S05]  /*1c00*/  BSYNC.RECONVERGENT B1 ;  /* 0x0000000000017941 */ /* 0x000fea0003800200 */
.L_x_52:
[----:B------:R-:W-:-:S04]  /*1c10*/  MOV R11, 0x0 ;  /* 0x00000000000b7802 */ /* 0x000fc80000000f00 */
[----:B0-----:R-:W-:Y:S05]  /*1c20*/  RET.REL.NODEC R10 `(_Z24neural_ca_2d_tensor_corePK6__halfS1_S1_S1_PS_iiii) ;  /* 0xffffffe00af47950 */ /* 0x001fea0003c3ffff */
.L_x_63:
        /* <DEDUP_REMOVED lines=13> */
.L_x_81:


//--------------------- .text._Z25neural_ca_1d_warp_shufflePKfS0_S0_S0_Pfiii --------------------------
	.section	.text._Z25neural_ca_1d_warp_shufflePKfS0_S0_S0_Pfiii,"ax",@progbits
	.align	128
        .global         _Z25neural_ca_1d_warp_shufflePKfS0_S0_S0_Pfiii
        .type           _Z25neural_ca_1d_warp_shufflePKfS0_S0_S0_Pfiii,@function
        .size           _Z25neural_ca_1d_warp_shufflePKfS0_S0_S0_Pfiii,(.L_x_82 - _Z25neural_ca_1d_warp_shufflePKfS0_S0_S0_Pfiii)
        .other          _Z25neural_ca_1d_warp_shufflePKfS0_S0_S0_Pfiii,@"STO_CUDA_ENTRY STV_DEFAULT"
_Z25neural_ca_1d_warp_shufflePKfS0_S0_S0_Pfiii:
.text._Z25neural_ca_1d_warp_shufflePKfS0_S0_S0_Pfiii:
[----:B------:R-:W-:Y:S01]  /*0000*/  LDC R1, c[0x0][0x37c] ;  /* 0x0000df00ff017b82 */ /* 0x000fe20000000800 */
[----:B------:R-:W0:Y:S07]  /*0010*/  S2R R2, SR_CTAID.Y ;  /* 0x0000000000027919 */ /* 0x000e2e0000002600 */
[----:B------:R-:W0:Y:S08]  /*0020*/  LDC R15, c[0x0][0x3b0] ;  /* 0x0000ec00ff0f7b82 */ /* 0x000e300000000800 */
[----:B------:R-:W1:Y:S08]  /*0030*/  S2UR UR4, SR_CTAID.X ;  /* 0x00000000000479c3 */ /* 0x000e700000002500 */
[----:B------:R-:W1:Y:S01]  /*0040*/  LDC R0, c[0x0][0x3a8] ;  /* 0x0000ea00ff007b82 */ /* 0x000e620000000800 */
[----:B0-----:R-:W-:-:S04]  /*0050*/  ISETP.GE.AND P0, PT, R2, R15, PT ;  /* 0x0000000f0200720c */ /* 0x001fc80003f06270 */
[----:B-1----:R-:W-:-:S13]  /*0060*/  ISETP.LE.OR P0, PT, R0, UR4, P0 ;  /* 0x0000000400007c0c */ /* 0x002fda0008703670 */
[----:B------:R-:W-:Y:S05]  /*0070*/  @P0 EXIT ;  /* 0x000000000000094d */ /* 0x000fea0003800000 */
[----:B------:R-:W0:Y:S01]  /*0080*/  S2R R0, SR_TID.X ;  /* 0x0000000000007919 */ /* 0x000e220000002100 */
[----:B------:R-:W1:Y:S01]  /*0090*/  LDC R5, c[0x0][0x3ac] ;  /* 0x0000eb00ff057b82 */ /* 0x000e620000000800 */
[----:B------:R-:W2:Y:S07]  /*00a0*/  LDCU.64 UR6, c[0x0][0x358] ;  /* 0x00006b00ff0677ac */ /* 0x000eae0008000a00 */
[----:B------:R-:W3:Y:S08]  /*00b0*/  LDC.64 R12, c[0x0][0x398] ;  /* 0x0000e600ff0c7b82 */ /* 0x000ef00000000a00 */
[----:B------:R-:W4:Y:S08]  /*00c0*/  LDC.64 R10, c[0x0][0x388] ;  /* 0x0000e200ff0a7b82 */ /* 0x000f300000000a00 */
[----:B------:R-:W5:Y:S01]  /*00d0*/  LDC.64 R6, c[0x0][0x390] ;  /* 0x0000e400ff067b82 */ /* 0x000f620000000a00 */
[----:B0-----:R-:W-:-:S04]  /*00e0*/  LOP3.LUT R3, R0, 0x3e0, RZ, 0xc0, !PT ;  /* 0x000003e000037812 */ /* 0x001fc800078ec0ff */
[----:B------:R-:W-:-:S04]  /*00f0*/  LOP3.LUT R4, R3, 0x1f, R0, 0xf8, !PT ;  /* 0x0000001f03047812 */ /* 0x000fc800078ef800 */
[----:B-1----:R-:W-:-:S13]  /*0100*/  ISETP.GE.AND P2, PT, R4, R5, PT ;  /* 0x000000050400720c */ /* 0x002fda0003f46270 */
[----:B------:R-:W0:Y:S01]  /*0110*/  @!P2 LDC.64 R8, c[0x0][0x380] ;  /* 0x0000e000ff08ab82 */ /* 0x000e220000000a00 */
[----:B------:R-:W-:Y:S02]  /*0120*/  @!P2 IMAD R3, R5, UR4, R4 ;  /* 0x000000040503ac24 */ /* 0x000fe4000f8e0204 */
[----:B------:R-:W-:Y:S02]  /*0130*/  IMAD.MOV.U32 R5, RZ, RZ, RZ ;  /* 0x000000ffff057224 */ /* 0x000fe400078e00ff */
[----:B------:R-:W-:-:S04]  /*0140*/  @!P2 IMAD R3, R3, R15, R2 ;  /* 0x0000000f0303a224 */ /* 0x000fc800078e0202 */
[----:B0-----:R-:W-:-:S05]  /*0150*/  @!P2 IMAD.WIDE.U32 R8, R3, 0x4, R8 ;  /* 0x000000040308a825 */ /* 0x001fca00078e0008 */
[----:B--2---:R-:W2:Y:S01]  /*0160*/  @!P2 LDG.E.CONSTANT R5, desc[UR6][R8.64] ;  /* 0x000000060805a981 */ /* 0x004ea2000c1e9900 */
[C---:B------:R-:W-:Y:S02]  /*0170*/  IMAD R3, R2.reuse, R15, R2 ;  /* 0x0000000f02037224 */ /* 0x040fe400078e0202 */
[----:B---3--:R-:W-:-:S04]  /*0180*/  IMAD.WIDE.U32 R12, R2, 0x4, R12 ;  /* 0x00000004020c7825 */ /* 0x008fc800078e000c */
[----:B------:R-:W-:Y:S02]  /*0190*/  IMAD R3, R3, 0x3, RZ ;  /* 0x0000000303037824 */ /* 0x000fe400078e02ff */
[----:B------:R-:W3:Y:S02]  /*01a0*/  LDG.E.CONSTANT R12, desc[UR6][R12.64] ;  /* 0x000000060c0c7981 */ /* 0x000ee4000c1e9900 */
[----:B----4-:R-:W-:-:S05]  /*01b0*/  IMAD.WIDE.U32 R10, R3, 0x4, R10 ;  /* 0x00000004030a7825 */ /* 0x010fca00078e000a */
[----:B------:R-:W4:Y:S01]  /*01c0*/  LDG.E.CONSTANT R15, desc[UR6][R10.64] ;  /* 0x000000060a0f7981 */ /* 0x000f22000c1e9900 */
[----:B-----5:R-:W-:-:S03]  /*01d0*/  IMAD.WIDE.U32 R6, R2, 0x4, R6 ;  /* 0x0000000402067825 */ /* 0x020fc600078e0006 */
[----:B------:R-:W5:Y:S04]  /*01e0*/  LDG.E.CONSTANT R17, desc[UR6][R10.64+0x4] ;  /* 0x000004060a117981 */ /* 0x000f68000c1e9900 */
[----:B------:R-:W5:Y:S04]  /*01f0*/  LDG.E.CONSTANT R14, desc[UR6][R10.64+0x8] ;  /* 0x000008060a0e7981 */ /* 0x000f68000c1e9900 */
[----:B------:R-:W5:Y:S01]  /*0200*/  LDG.E.CONSTANT R7, desc[UR6][R6.64] ;  /* 0x0000000606077981 */ /* 0x000f62000c1e9900 */
[----:B------:R-:W-:Y:S01]  /*0210*/  LOP3.LUT R3, R0, 0x1f, RZ, 0xc0, !PT ;  /* 0x0000001f00037812 */ /* 0x000fe200078ec0ff */
[----:B------:R-:W-:Y:S03]  /*0220*/  BSSY.RECONVERGENT B0, `(.L_x_64) ;  /* 0x0000017000007945 */ /* 0x000fe60003800200 */
[----:B------:R-:W-:Y:S01]  /*0230*/  ISETP.NE.AND P0, PT, R3, RZ, PT ;  /* 0x000000ff0300720c */ /* 0x000fe20003f05270 */
[----:B--2---:R-:W0:Y:S04]  /*0240*/  SHFL.UP PT, R8, R5, 0x1, RZ ;  /* 0x0420000005087989 */ /* 0x004e2800000e00ff */
[----:B------:R-:W1:Y:S01]  /*0250*/  SHFL.DOWN PT, R9, R5, 0x1, 0x1f ;  /* 0x08201f0005097f89 */ /* 0x000e6200000e0000 */
[----:B---3--:R-:W-:-:S04]  /*0260*/  FADD R13, R12, 1.0000000116860974231e-07 ;  /* 0x33d6bf950c0d7421 */ /* 0x008fc80000000000 */
[----:B------:R-:W2:Y:S01]  /*0270*/  MUFU.RCP R12, R13 ;  /* 0x0000000d000c7308 */ /* 0x000ea20000001000 */
[----:B0-----:R-:W-:Y:S02]  /*0280*/  FSEL R0, R8, RZ, P0 ;  /* 0x000000ff08007208 */ /* 0x001fe40000000000 */
[----:B------:R-:W-:-:S03]  /*0290*/  ISETP.NE.AND P0, PT, R3, 0x1f, PT ;  /* 0x0000001f0300780c */ /* 0x000fc60003f05270 */
[----:B----4-:R-:W-:Y:S01]  /*02a0*/  FFMA R0, R0, R15, RZ ;  /* 0x0000000f00007223 */ /* 0x010fe200000000ff */
[----:B-1----:R-:W-:Y:S01]  /*02b0*/  FSEL R9, R9, RZ, P0 ;  /* 0x000000ff09097208 */ /* 0x002fe20000000000 */
[----:B--2---:R-:W-:Y:S02]  /*02c0*/  FFMA R3, -R13, R12, 1 ;  /* 0x3f8000000d037423 */ /* 0x004fe4000000010c */
[----:B-----5:R-:W-:Y:S02]  /*02d0*/  FFMA R0, R17, R5, R0 ;  /* 0x0000000511007223 */ /* 0x020fe40000000000 */
[----:B------:R-:W-:Y:S02]  /*02e0*/  FFMA R3, R12, R3, R12 ;  /* 0x000000030c037223 */ /* 0x000fe4000000000c */
[----:B------:R-:W-:-:S04]  /*02f0*/  FFMA R0, R9, R14, R0 ;  /* 0x0000000e09007223 */ /* 0x000fc80000000000 */
[----:B------:R-:W-:-:S04]  /*0300*/  FADD R0, R0, -R7 ;  /* 0x8000000700007221 */ /* 0x000fc80000000000 */
[----:B------:R-:W0:Y:S01]  /*0310*/  FCHK P0, R0, R13 ;  /* 0x0000000d00007302 */ /* 0x000e220000000000 */
[----:B------:R-:W-:-:S04]  /*0320*/  FFMA R6, R0, R3, RZ ;  /* 0x0000000300067223 */ /* 0x000fc800000000ff */
[----:B------:R-:W-:-:S04]  /*0330*/  FFMA R7, -R13, R6, R0 ;  /* 0x000000060d077223 */ /* 0x000fc80000000100 */
[----:B------:R-:W-:Y:S01]  /*0340*/  FFMA R3, R3, R7, R6 ;  /* 0x0000000703037223 */ /* 0x000fe20000000006 */
[----:B0-----:R-:W-:Y:S06]  /*0350*/  @!P0 BRA `(.L_x_65) ;  /* 0x00000000000c8947 */ /* 0x001fec0003800000 */
[----:B------:R-:W-:Y:S01]  /*0360*/  IMAD.MOV.U32 R3, RZ, RZ, R13 ;  /* 0x000000ffff037224 */ /* 0x000fe200078e000d */
[----:B------:R-:W-:-:S07]  /*0370*/  MOV R8, 0x390 ;  /* 0x0000039000087802 */ /* 0x000fce0000000f00 */
[----:B------:R-:W-:Y:S05]  /*0380*/  CALL.REL.NOINC `($__internal_2_$__cuda_sm3x_div_rn_noftz_f32_slowpath) ;  /* 0x0000000000e87944 */ /* 0x000fea0003c00000 */
.L_x_65:
[----:B------:R-:W-:Y:S05]  /*0390*/  BSYNC.RECONVERGENT B0 ;  /* 0x0000000000007941 */ /* 0x000fea0003800200 */
.L_x_64:
[----:B------:R-:W-:Y:S02]  /*03a0*/  HFMA2 R0, -RZ, RZ, 0.96630859375, -0.0022525787353515625 ;  /* 0x3bbb989dff007431 */ /* 0x000fe400000001ff */
[----:B------:R-:W-:Y:S01]  /*03b0*/  FMUL R3, R3, -R3 ;  /* 0x8000000303037220 */ /* 0x000fe20000400000 */
[----:B------:R-:W-:Y:S01]  /*03c0*/  IMAD.MOV.U32 R7, RZ, RZ, 0x437c0000 ;  /* 0x437c0000ff077424 */ /* 0x000fe200078e00ff */
[----:B------:R-:W-:Y:S02]  /*03d0*/  BSSY.RECONVERGENT B0, `(.L_x_66) ;  /* 0x000002a000007945 */ /* 0x000fe40003800200 */
[----:B------:R-:W-:-:S04]  /*03e0*/  FFMA.SAT R0, R3, R0, 0.5 ;  /* 0x3f00000003007423 */ /* 0x000fc80000002000 */
[----:B------:R-:W-:Y:S01]  /*03f0*/  FFMA.RM R0, R0, R7, 12582913 ;  /* 0x4b40000100007423 */ /* 0x000fe20000004007 */
[----:B------:R-:W-:-:S03]  /*0400*/  IMAD.MOV.U32 R7, RZ, RZ, 0x40000000 ;  /* 0x40000000ff077424 */ /* 0x000fc600078e00ff */
[C---:B------:R-:W-:Y:S01]  /*0410*/  FADD R6, R0.reuse, -12583039 ;  /* 0xcb40007f00067421 */ /* 0x040fe20000000000 */
[----:B------:R-:W-:-:S03]  /*0420*/  SHF.L.U32 R0, R0, 0x17, RZ ;  /* 0x0000001700007819 */ /* 0x000fc600000006ff */
[----:B------:R-:W-:-:S04]  /*0430*/  FFMA R6, R3, 1.4426950216293334961, -R6 ;  /* 0x3fb8aa3b03067823 */ /* 0x000fc80000000806 */
[----:B------:R-:W-:-:S06]  /*0440*/  FFMA R3, R3, 1.925963033500011079e-08, R6 ;  /* 0x32a5706003037823 */ /* 0x000fcc0000000006 */
[----:B------:R-:W0:Y:S02]  /*0450*/  MUFU.EX2 R3, R3 ;  /* 0x0000000300037308 */ /* 0x000e240000000800 */
[----:B0-----:R-:W-:-:S04]  /*0460*/  FMUL R0, R0, R3 ;  /* 0x0000000300007220 */ /* 0x001fc80000400000 */
[----:B------:R-:W-:-:S04]  /*0470*/  FFMA R0, R0, R7, -1 ;  /* 0xbf80000000007423 */ /* 0x000fc80000000007 */
[----:B------:R-:W-:Y:S02]  /*0480*/  FADD R6, R0, R5 ;  /* 0x0000000500067221 */ /* 0x000fe40000000000 */
[----:B------:R-:W-:Y:S04]  /*0490*/  SHFL.DOWN PT, R5, R5, 0x10, 0x1f ;  /* 0x0a001f0005057f89 */ /* 0x000fe800000e0000 */
[----:B------:R-:W0:Y:S04]  /*04a0*/  SHFL.DOWN PT, R7, R6, 0x10, 0x1f ;  /* 0x0a001f0006077f89 */ /* 0x000e2800000e0000 */
[----:B0-----:R-:W0:Y:S02]  /*04b0*/  SHFL.DOWN PT, R0, R7, 0x8, 0x1f ;  /* 0x09001f0007007f89 */ /* 0x001e2400000e0000 */
[----:B0-----:R-:W-:-:S02]  /*04c0*/  FADD R9, R7, R0 ;  /* 0x0000000007097221 */ /* 0x001fc40000000000 */
[----:B------:R-:W0:Y:S04]  /*04d0*/  SHFL.DOWN PT, R0, R5, 0x8, 0x1f ;  /* 0x09001f0005007f89 */ /* 0x000e2800000e0000 */
[----:B------:R-:W1:Y:S01]  /*04e0*/  SHFL.DOWN PT, R8, R9, 0x4, 0x1f ;  /* 0x08801f0009087f89 */ /* 0x000e6200000e0000 */
[----:B0-----:R-:W-:Y:S01]  /*04f0*/  FADD R0, R5, R0 ;  /* 0x0000000005007221 */ /* 0x001fe20000000000 */
[----:B-1----:R-:W-:-:S04]  /*0500*/  FADD R10, R9, R8 ;  /* 0x00000008090a7221 */ /* 0x002fc80000000000 */
        /* <DEDUP_REMOVED lines=8> */
[----:B------:R-:W0:Y:S01]  /*0590*/  SHFL.DOWN PT, R5, R8, 0x1, 0x1f ;  /* 0x08201f0008057f89 */ /* 0x000e2200000e0000 */
[----:B------:R-:W-:-:S04]  /*05a0*/  FADD R9, R12, 1.0000000116860974231e-07 ;  /* 0x33d6bf950c097421 */ /* 0x000fc80000000000 */
[----:B------:R-:W1:Y:S01]  /*05b0*/  MUFU.RCP R7, R9 ;  /* 0x0000000900077308 */ /* 0x000e620000001000 */
[----:B0-----:R-:W-:Y:S01]  /*05c0*/  FADD R0, R8, R5 ;  /* 0x0000000508007221 */ /* 0x001fe20000000000 */
[----:B-1----:R-:W-:-:S06]  /*05d0*/  FFMA R12, -R9, R7, 1 ;  /* 0x3f800000090c7423 */ /* 0x002fcc0000000107 */
[----:B------:R-:W0:Y:S01]  /*05e0*/  FCHK P0, R0, R9 ;  /* 0x0000000900007302 */ /* 0x000e220000000000 */
[----:B------:R-:W-:-:S04]  /*05f0*/  FFMA R7, R7, R12, R7 ;  /* 0x0000000c07077223 */ /* 0x000fc80000000007 */
[----:B------:R-:W-:-:S04]  /*0600*/  FFMA R10, R0, R7, RZ ;  /* 0x00000007000a7223 */ /* 0x000fc800000000ff */
[----:B------:R-:W-:-:S04]  /*0610*/  FFMA R3, -R9, R10, R0 ;  /* 0x0000000a09037223 */ /* 0x000fc80000000100 */
[----:B------:R-:W-:Y:S01]  /*0620*/  FFMA R3, R7, R3, R10 ;  /* 0x0000000307037223 */ /* 0x000fe2000000000a */
[----:B0-----:R-:W-:Y:S06]  /*0630*/  @!P0 BRA `(.L_x_67) ;  /* 0x00000000000c8947 */ /* 0x001fec0003800000 */
[----:B------:R-:W-:Y:S02]  /*0640*/  MOV R3, R9 ;  /* 0x0000000900037202 */ /* 0x000fe40000000f00 */
[----:B------:R-:W-:-:S07]  /*0650*/  MOV R8, 0x670 ;  /* 0x0000067000087802 */ /* 0x000fce0000000f00 */
[----:B------:R-:W-:Y:S05]  /*0660*/  CALL.REL.NOINC `($__internal_2_$__cuda_sm3x_div_rn_noftz_f32_slowpath) ;  /* 0x0000000000307944 */ /* 0x000fea0003c00000 */
.L_x_67:
[----:B------:R-:W-:Y:S05]  /*0670*/  BSYNC.RECONVERGENT B0 ;  /* 0x0000000000007941 */ /* 0x000fea0003800200 */
.L_x_66:
[----:B------:R-:W0:Y:S01]  /*0680*/  SHFL.IDX PT, R3, R3, RZ, 0x1f ;  /* 0x00001fff03037589 */ /* 0x000e2200000e0000 */
[----:B------:R-:W-:Y:S05]  /*0690*/  @P2 EXIT ;  /* 0x000000000000294d */ /* 0x000fea0003800000 */
[----:B------:R-:W1:Y:S01]  /*06a0*/  LDC R5, c[0x0][0x3ac] ;  /* 0x0000eb00ff057b82 */ /* 0x000e620000000800 */
[----:B------:R-:W2:Y:S07]  /*06b0*/  LDCU UR5, c[0x0][0x3b0] ;  /* 0x00007600ff0577ac */ /* 0x000eae0008000800 */
[----:B------:R-:W3:Y:S01]  /*06c0*/  LDC.64 R8, c[0x0][0x3a0] ;  /* 0x0000e800ff087b82 */ /* 0x000ee20000000a00 */
[----:B-1----:R-:W-:-:S04]  /*06d0*/  IMAD R5, R5, UR4, R4 ;  /* 0x0000000405057c24 */ /* 0x002fc8000f8e0204 */
[----:B--2---:R-:W-:Y:S02]  /*06e0*/  IMAD R7, R5, UR5, R2 ;  /* 0x0000000505077c24 */ /* 0x004fe4000f8e0202 */
[----:B0-----:R-:W-:Y:S02]  /*06f0*/  FMUL R5, R6, R3 ;  /* 0x0000000306057220 */ /* 0x001fe40000400000 */
[----:B---3--:R-:W-:-:S05]  /*0700*/  IMAD.WIDE.U32 R2, R7, 0x4, R8 ;  /* 0x0000000407027825 */ /* 0x008fca00078e0008 */
[----:B------:R-:W-:Y:S01]  /*0710*/  STG.E desc[UR6][R2.64], R5 ;  /* 0x0000000502007986 */ /* 0x000fe2000c101906 */
[----:B------:R-:W-:Y:S05]  /*0720*/  EXIT ;  /* 0x000000000000794d */ /* 0x000fea0003800000 */
        .weak           $__internal_2_$__cuda_sm3x_div_rn_noftz_f32_slowpath
        .type           $__internal_2_$__cuda_sm3x_div_rn_noftz_f32_slowpath,@function
        .size           $__internal_2_$__cuda_sm3x_div_rn_noftz_f32_slowpath,(.L_x_82 - $__internal_2_$__cuda_sm3x_div_rn_noftz_f32_slowpath)
$__internal_2_$__cuda_sm3x_div_rn_noftz_f32_slowpath:
[----:B------:R-:W-:Y:S01]  /*0730*/  SHF.R.U32.HI R9, RZ, 0x17, R3 ;  /* 0x00000017ff097819 */ /* 0x000fe20000011603 */
[----:B------:R-:W-:Y:S01]  /*0740*/  BSSY.RECONVERGENT B1, `(.L_x_68) ;  /* 0x0000062000017945 */ /* 0x000fe20003800200 */
[----:B------:R-:W-:Y:S02]  /*0750*/  SHF.R.U32.HI R7, RZ, 0x17, R0 ;  /* 0x00000017ff077819 */ /* 0x000fe40000011600 */
[----:B------:R-:W-:Y:S02]  /*0760*/  LOP3.LUT R14, R9, 0xff, RZ, 0xc0, !PT ;  /* 0x000000ff090e7812 */ /* 0x000fe400078ec0ff */
[----:B------:R-:W-:-:S03]  /*0770*/  LOP3.LUT R12, R7, 0xff, RZ, 0xc0, !PT ;  /* 0x000000ff070c7812 */ /* 0x000fc600078ec0ff */
[----:B------:R-:W-:Y:S01]  /*0780*/  VIADD R10, R14, 0xffffffff ;  /* 0xffffffff0e0a7836 */ /* 0x000fe20000000000 */
[----:B------:R-:W-:-:S04]  /*0790*/  IADD3 R9, PT, PT, R12, -0x1, RZ ;  /* 0xffffffff0c097810 */ /* 0x000fc80007ffe0ff */
[----:B------:R-:W-:-:S04]  /*07a0*/  ISETP.GT.U32.AND P0, PT, R10, 0xfd, PT ;  /* 0x000000fd0a00780c */ /* 0x000fc80003f04070 */
[----:B------:R-:W-:-:S13]  /*07b0*/  ISETP.GT.U32.OR P0, PT, R9, 0xfd, P0 ;  /* 0x000000fd0900780c */ /* 0x000fda0000704470 */
[----:B------:R-:W-:Y:S01]  /*07c0*/  @!P0 IMAD.MOV.U32 R7, RZ, RZ, RZ ;  /* 0x000000ffff078224 */ /* 0x000fe200078e00ff */
        /* <DEDUP_REMOVED lines=20> */
[----:B------:R-:W-:Y:S02]  /*0910*/  @!P0 IMAD.MOV.U32 R7, RZ, RZ, -0x40 ;  /* 0xffffffc0ff078424 */ /* 0x000fe400078e00ff */
[----:B------:R-:W-:Y:S01]  /*0920*/  @!P0 FFMA R0, R0, 1.84467440737095516160e+19, RZ ;  /* 0x5f80000000008823 */ /* 0x000fe200000000ff */
[----:B------:R-:W-:Y:S02]  /*0930*/  @!P1 FFMA R3, R3, 1.84467440737095516160e+19, RZ ;  /* 0x5f80000003039823 */ /* 0x000fe400000000ff */
[----:B------:R-:W-:-:S07]  /*0940*/  @!P1 IADD3 R7, PT, PT, R7, 0x40, RZ ;  /* 0x0000004007079810 */ /* 0x000fce0007ffe0ff */
.L_x_69:
[----:B------:R-:W-:Y:S01]  /*0950*/  LEA R10, R14, 0xc0800000, 0x17 ;  /* 0xc08000000e0a7811 */ /* 0x000fe200078eb8ff */
[----:B------:R-:W-:Y:S04]  /*0960*/  BSSY.RECONVERGENT B2, `(.L_x_74) ;  /* 0x0000036000027945 */ /* 0x000fe80003800200 */
[----:B------:R-:W-:Y:S01]  /*0970*/  IMAD.IADD R10, R3, 0x1, -R10 ;  /* 0x00000001030a7824 */ /* 0x000fe200078e0a0a */
[----:B------:R-:W-:-:S03]  /*0980*/  IADD3 R3, PT, PT, R12, -0x7f, RZ ;  /* 0xffffff810c037810 */ /* 0x000fc60007ffe0ff */
[----:B------:R0:W1:Y:S01]  /*0990*/  MUFU.RCP R9, R10 ;  /* 0x0000000a00097308 */ /* 0x0000620000001000 */
[----:B------:R-:W-:Y:S01]  /*09a0*/  FADD.FTZ R11, -R10, -RZ ;  /* 0x800000ff0a0b7221 */ /* 0x000fe20000010100 */
[C---:B------:R-:W-:Y:S01]  /*09b0*/  IMAD R0, R3.reuse, -0x800000, R0 ;  /* 0xff80000003007824 */ /* 0x040fe200078e0200 */
[----:B0-----:R-:W-:-:S05]  /*09c0*/  IADD3 R10, PT, PT, R3, 0x7f, -R14 ;  /* 0x0000007f030a7810 */ /* 0x001fca0007ffe80e */
[----:B------:R-:W-:Y:S02]  /*09d0*/  IMAD.IADD R10, R10, 0x1, R7 ;  /* 0x000000010a0a7824 */ /* 0x000fe400078e0207 */
        /* <DEDUP_REMOVED lines=9> */
[----:B------:R-:W-:-:S05]  /*0a70*/  IADD3 R11, PT, PT, R3, R10, RZ ;  /* 0x0000000a030b7210 */ /* 0x000fca0007ffe0ff */
[----:B------:R-:W-:-:S05]  /*0a80*/  VIADD R3, R11, 0xffffffff ;  /* 0xffffffff0b037836 */ /* 0x000fca0000000000 */
        /* <DEDUP_REMOVED lines=10> */
[CCC-:B------:R-:W-:Y:S01]  /*0b30*/  FFMA.RM R10, R16.reuse, R12.reuse, R9.reuse ;  /* 0x0000000c100a7223 */ /* 0x1c0fe20000004009 */
[C---:B------:R-:W-:Y:S02]  /*0b40*/  ISETP.NE.AND P3, PT, R11.reuse, RZ, PT ;  /* 0x000000ff0b00720c */ /* 0x040fe40003f65270 */
[----:B------:R-:W-:Y:S02]  /*0b50*/  ISETP.NE.AND P1, PT, R11, RZ, PT ;  /* 0x000000ff0b00720c */ /* 0x000fe40003f25270 */
[----:B------:R-:W-:Y:S01]  /*0b60*/  LOP3.LUT R7, R3, 0x7fffff, RZ, 0xc0, !PT ;  /* 0x007fffff03077812 */ /* 0x000fe200078ec0ff */
[----:B------:R-:W-:Y:S01]  /*0b70*/  FFMA.RP R3, R16, R12, R9 ;  /* 0x0000000c10037223 */ /* 0x000fe20000008009 */
[----:B------:R-:W-:Y:S01]  /*0b80*/  IADD3 R12, PT, PT, R11, 0x20, RZ ;  /* 0x000000200b0c7810 */ /* 0x000fe20007ffe0ff */
[----:B------:R-:W-:Y:S01]  /*0b90*/  IMAD.MOV R9, RZ, RZ, -R11 ;  /* 0x000000ffff097224 */ /* 0x000fe200078e0a0b */
[----:B------:R-:W-:-:S02]  /*0ba0*/  LOP3.LUT R7, R7, 0x800000, RZ, 0xfc, !PT ;  /* 0x0080000007077812 */ /* 0x000fc400078efcff */
[----:B------:R-:W-:Y:S02]  /*0bb0*/  FSETP.NEU.FTZ.AND P0, PT, R3, R10, PT ;  /* 0x0000000a0300720b */ /* 0x000fe40003f1d000 */
[----:B------:R-:W-:Y:S02]  /*0bc0*/  SHF.L.U32 R12, R7, R12, RZ ;  /* 0x0000000c070c7219 */ /* 0x000fe400000006ff */
        /* <DEDUP_REMOVED lines=11> */
.L_x_76:
[----:B------:R-:W-:-:S04]  /*0c80*/  LOP3.LUT R0, R0, 0x80000000, RZ, 0xc0, !PT ;  /* 0x8000000000007812 */ /* 0x000fc800078ec0ff */
[----:B------:R-:W-:Y:S01]  /*0c90*/  LOP3.LUT R0, R0, 0x7f800000, RZ, 0xfc, !PT ;  /* 0x7f80000000007812 */ /* 0x000fe200078efcff */
[----:B------:R-:W-:Y:S06]  /*0ca0*/  BRA `(.L_x_77) ;  /* 0x0000000000047947 */ /* 0x000fec0003800000 */
.L_x_75:
[----:B------:R-:W-:-:S07]  /*0cb0*/  IMAD R0, R10, 0x800000, R0 ;  /* 0x008000000a007824 */ /* 0x000fce00078e0200 */
.L_x_77:
[----:B------:R-:W-:Y:S05]  /*0cc0*/  BSYNC.RECONVERGENT B2 ;  /* 0x0000000000027941 */ /* 0x000fea0003800200 */
.L_x_74:
[----:B------:R-:W-:Y:S05]  /*0cd0*/  BRA `(.L_x_78) ;  /* 0x0000000000207947 */ /* 0x000fea0003800000 */
.L_x_73:
[----:B------:R-:W-:-:S04]  /*0ce0*/  LOP3.LUT R0, R3, 0x80000000, R0, 0x48, !PT ;  /* 0x8000000003007812 */ /* 0x000fc800078e4800 */
[----:B------:R-:W-:Y:S01]  /*0cf0*/  LOP3.LUT R0, R0, 0x7f800000, RZ, 0xfc, !PT ;  /* 0x7f80000000007812 */ /* 0x000fe200078efcff */
[----:B------:R-:W-:Y:S06]  /*0d00*/  BRA `(.L_x_78) ;  /* 0x0000000000147947 */ /* 0x000fec0003800000 */
.L_x_72:
[----:B------:R-:W-:Y:S01]  /*0d10*/  LOP3.LUT R0, R3, 0x80000000, R0, 0x48, !PT ;  /* 0x8000000003007812 */ /* 0x000fe200078e4800 */
[----:B------:R-:W-:Y:S06]  /*0d20*/  BRA `(.L_x_78) ;  /* 0x00000000000c7947 */ /* 0x000fec0003800000 */
.L_x_71:
[----:B------:R-:W0:Y:S01]  /*0d30*/  MUFU.RSQ R0, -QNAN ;  /* 0xffc0000000007908 */ /* 0x000e220000001400 */
[----:B------:R-:W-:Y:S05]  /*0d40*/  BRA `(.L_x_78) ;  /* 0x0000000000047947 */ /* 0x000fea0003800000 */
.L_x_70:
[----:B------:R-:W-:-:S07]  /*0d50*/  FADD.FTZ R0, R0, R3 ;  /* 0x0000000300007221 */ /* 0x000fce0000010000 */
.L_x_78:
[----:B------:R-:W-:Y:S05]  /*0d60*/  BSYNC.RECONVERGENT B1 ;  /* 0x0000000000017941 */ /* 0x000fea0003800200 */
.L_x_68:
[----:B------:R-:W-:Y:S01]  /*0d70*/  HFMA2 R9, -RZ, RZ, 0, 0 ;  /* 0x00000000ff097431 */ /* 0x000fe200000001ff */
[----:B0-----:R-:W-:-:S03]  /*0d80*/  MOV R3, R0 ;  /* 0x0000000000037202 */ /* 0x001fc60000000f00 */
[----:B------:R-:W-:Y:S05]  /*0d90*/  RET.REL.NODEC R8 `(_Z25neural_ca_1d_warp_shufflePKfS0_S0_S0_Pfiii) ;  /* 0xfffffff008987950 */ /* 0x000fea0003c3ffff */
.L_x_79:
        /* <DEDUP_REMOVED lines=14> */
.L_x_82:


//--------------------- .nv.shared.reserved.0     --------------------------
	.section	.nv.shared.reserved.0,"aw",@nobits
	.weak		__nv_reservedSMEM_offset_0_alias
	.size		__nv_reservedSMEM_offset_0_alias, 0, 64
	.other		__nv_reservedSMEM_offset_0_alias,@"STO_CUDA_RESERVED_SHARED STV_DEFAULT"
__nv_reservedSMEM_offset_0_alias:
	.zero		0
	.zero		64


//--------------------- .nv.shared._Z24neural_ca_2d_tensor_corePK6__halfS1_S1_S1_PS_iiii --------------------------
	.section	.nv.shared._Z24neural_ca_2d_tensor_corePK6__halfS1_S1_S1_PS_iiii,"aw",@nobits
	.sectionflags	@""
	.align	2
.nv.shared._Z24neural_ca_2d_tensor_corePK6__halfS1_S1_S1_PS_iiii:
	.zero		2048


//--------------------- .nv.constant0._Z24mass_conservation_kernelPKfPfiii --------------------------
	.section	.nv.constant0._Z24mass_conservation_kernelPKfPfiii,"a",@progbits
	.sectionflags	@""
	.align	4
.nv.constant0._Z24mass_conservation_kernelPKfPfiii:
	.zero		924


//--------------------- .nv.constant0._Z24neural_ca_2d_tensor_corePK6__halfS1_S1_S1_PS_iiii --------------------------
	.section	.nv.constant0._Z24neural_ca_2d_tensor_corePK6__halfS1_S1_S1_PS_iiii,"a",@progbits
	.sectionflags	@""
	.align	4
.nv.constant0._Z24neural_ca_2d_tensor_corePK6__halfS1_S1_S1_PS_iiii:
	.zero		952


//--------------------- .nv.constant0._Z25neural_ca_1d_warp_shufflePKfS0_S0_S0_Pfiii --------------------------
	.section	.nv.constant0._Z25neural_ca_1d_warp_shufflePKfS0_S0_S0_Pfiii,"a",@progbits
	.sectionflags	@""
	.align	4
.nv.constant0._Z25neural_ca_1d_warp_shufflePKfS0_S0_S0_Pfiii:
	.zero		948


//--------------------- SYMBOLS --------------------------

	.type		.nv.reservedSmem.offset0,@object
	.size		.nv.reservedSmem.offset0,0x4
	.type		.nv.reservedSmem.cap,@object
	.size		.nv.reservedSmem.cap,0x4
